	.target	sm_90a

	.elftype	@"ET_EXEC"


//--------------------- .note.nv.tkinfo           --------------------------
	.section	.note.nv.tkinfo,"",@"SHT_NOTE"
	.sectionflags	@"SHF_NOTE_NV_TKINFO"
	.tkinfo
        /*0018*/ 	.word	0x00000002
        /*0030*/ 	.string	""
        /*0030*/ 	.string	"ptxas"
        /*0030*/ 	.string	"Cuda compilation tools, release 13.0, V13.0.88"
        /*0030*/ 	.string	"Build cuda_13.0.r13.0/compiler.36424714_0"
        /*0030*/ 	.string	"-arch sm_90a -m 64 "



//--------------------- .note.nv.cuinfo           --------------------------
	.section	.note.nv.cuinfo,"",@"SHT_NOTE"
	.sectionflags	@"SHF_NOTE_NV_CUINFO"
        /*0018*/ 	.short	0x0002
        /*001a*/ 	.short	0x005a
        /*001c*/ 	.short	0x0082
	.zero		2


//--------------------- .nv.info                  --------------------------
	.section	.nv.info,"",@"SHT_CUDA_INFO"
	.align	4


	//----- nvinfo : EIATTR_REGCOUNT
	.align		4
        /*0000*/ 	.byte	0x04, 0x2f
        /*0002*/ 	.short	(.L_15 - .L_14)
	.align		4
.L_14:
        /*0004*/ 	.word	index@(_ZN7cutlass13device_kernelINS_4gemm6kernel13GemmUniversalIN4cute5tupleIJiiiiEEENS1_10collective13CollectiveMmaINS1_34MainloopSm90TmaGmmaWarpSpecializedILi3ENS5_IJNS4_1CILi1EEESB_SB_EEENS1_35KernelTmaWarpSpecializedCooperativeEEENS5_IJNSA_ILi128EEENSA_ILi256EEENSA_ILi64EEEEEENS_10bfloat16_tENS5_IJlSB_lEEESJ_SK_NS4_8TiledMMAINS4_8MMA_AtomIJNS4_4SM904GMMA28MMA_64x256x16_F32BF16BF16_SSILNSO_5MajorE0ELSQ_0ELNSO_7ScaleInE1ELSR_1EEEEEENS4_6LayoutINS5_IJNSA_ILi2EEESB_SB_EEENS5_IJSB_NSA_ILi0EEESX_EEEEENS5_IJNS4_10UnderscoreES10_S10_EEEEENS4_13SM90_TMA_LOADENS4_14ComposedLayoutINS4_7SwizzleILi3ELi4ELi3EEENS4_18smem_ptr_flag_bitsILi16EEENSU_INS5_IJNSA_ILi8EEESH_EEENS5_IJSH_SB_EEEEEEEvNS4_8identityES13_S1D_vS1E_EENS_8epilogue10collective6detail29Sm90TmaWarpSpecializedAdapterINS1H_15DefaultEpilogueISJ_SK_SK_NS1G_6thread17LinearCombinationISJ_Li1EffLNS1L_9ScaleType4KindE0ELNS_15FloatRoundStyleE2ESJ_EENS1_15EpilogueDefaultEEEEEvvEEEEvNT_6ParamsE)
        /*0008*/ 	.word	0x000000a8


	//----- nvinfo : EIATTR_FRAME_SIZE
	.align		4
.L_15:
        /*000c*/ 	.byte	0x04, 0x11
        /*000e*/ 	.short	(.L_17 - .L_16)
	.align		4
.L_16:
        /*0010*/ 	.word	index@(_ZN7cutlass13device_kernelINS_4gemm6kernel13GemmUniversalIN4cute5tupleIJiiiiEEENS1_10collective13CollectiveMmaINS1_34MainloopSm90TmaGmmaWarpSpecializedILi3ENS5_IJNS4_1CILi1EEESB_SB_EEENS1_35KernelTmaWarpSpecializedCooperativeEEENS5_IJNSA_ILi128EEENSA_ILi256EEENSA_ILi64EEEEEENS_10bfloat16_tENS5_IJlSB_lEEESJ_SK_NS4_8TiledMMAINS4_8MMA_AtomIJNS4_4SM904GMMA28MMA_64x256x16_F32BF16BF16_SSILNSO_5MajorE0ELSQ_0ELNSO_7ScaleInE1ELSR_1EEEEEENS4_6LayoutINS5_IJNSA_ILi2EEESB_SB_EEENS5_IJSB_NSA_ILi0EEESX_EEEEENS5_IJNS4_10UnderscoreES10_S10_EEEEENS4_13SM90_TMA_LOADENS4_14ComposedLayoutINS4_7SwizzleILi3ELi4ELi3EEENS4_18smem_ptr_flag_bitsILi16EEENSU_INS5_IJNSA_ILi8EEESH_EEENS5_IJSH_SB_EEEEEEEvNS4_8identityES13_S1D_vS1E_EENS_8epilogue10collective6detail29Sm90TmaWarpSpecializedAdapterINS1H_15DefaultEpilogueISJ_SK_SK_NS1G_6thread17LinearCombinationISJ_Li1EffLNS1L_9ScaleType4KindE0ELNS_15FloatRoundStyleE2ESJ_EENS1_15EpilogueDefaultEEEEEvvEEEEvNT_6ParamsE)
        /*0014*/ 	.word	0x00000000


	//----- nvinfo : EIATTR_MIN_STACK_SIZE
	.align		4
.L_17:
        /*0018*/ 	.byte	0x04, 0x12
        /*001a*/ 	.short	(.L_19 - .L_18)
	.align		4
.L_18:
        /*001c*/ 	.word	index@(_ZN7cutlass13device_kernelINS_4gemm6kernel13GemmUniversalIN4cute5tupleIJiiiiEEENS1_10collective13CollectiveMmaINS1_34MainloopSm90TmaGmmaWarpSpecializedILi3ENS5_IJNS4_1CILi1EEESB_SB_EEENS1_35KernelTmaWarpSpecializedCooperativeEEENS5_IJNSA_ILi128EEENSA_ILi256EEENSA_ILi64EEEEEENS_10bfloat16_tENS5_IJlSB_lEEESJ_SK_NS4_8TiledMMAINS4_8MMA_AtomIJNS4_4SM904GMMA28MMA_64x256x16_F32BF16BF16_SSILNSO_5MajorE0ELSQ_0ELNSO_7ScaleInE1ELSR_1EEEEEENS4_6LayoutINS5_IJNSA_ILi2EEESB_SB_EEENS5_IJSB_NSA_ILi0EEESX_EEEEENS5_IJNS4_10UnderscoreES10_S10_EEEEENS4_13SM90_TMA_LOADENS4_14ComposedLayoutINS4_7SwizzleILi3ELi4ELi3EEENS4_18smem_ptr_flag_bitsILi16EEENSU_INS5_IJNSA_ILi8EEESH_EEENS5_IJSH_SB_EEEEEEEvNS4_8identityES13_S1D_vS1E_EENS_8epilogue10collective6detail29Sm90TmaWarpSpecializedAdapterINS1H_15DefaultEpilogueISJ_SK_SK_NS1G_6thread17LinearCombinationISJ_Li1EffLNS1L_9ScaleType4KindE0ELNS_15FloatRoundStyleE2ESJ_EENS1_15EpilogueDefaultEEEEEvvEEEEvNT_6ParamsE)
        /*0020*/ 	.word	0x00000000
.L_19:


//--------------------- .nv.compat                --------------------------
	.section	.nv.compat,"",@"SHT_CUDA_COMPAT_INFO"
	.align	4
        /*0000*/ 	.byte	0x02, 0x09, 0x01, 0x00, 0x02, 0x02, 0x04, 0x00, 0x02, 0x05, 0x05, 0x00, 0x03, 0x07, 0x01, 0x01
        /*0010*/ 	.byte	0x02, 0x03, 0x01, 0x00, 0x02, 0x06, 0x01, 0x00, 0x04, 0x0b, 0x08, 0x00, 0x00, 0x00, 0x00, 0x00
        /*0020*/ 	.byte	0x00, 0x00, 0x00, 0x00


//--------------------- .nv.info._ZN7cutlass13device_kernelINS_4gemm6kernel13GemmUniversalIN4cute5tupleIJiiiiEEENS1_10collective13CollectiveMmaINS1_34MainloopSm90TmaGmmaWarpSpecializedILi3ENS5_IJNS4_1CILi1EEESB_SB_EEENS1_35KernelTmaWarpSpecializedCooperativeEEENS5_IJNSA_ILi128EEENSA_ILi256EEENSA_ILi64EEEEEENS_10bfloat16_tENS5_IJlSB_lEEESJ_SK_NS4_8TiledMMAINS4_8MMA_AtomIJNS4_4SM904GMMA28MMA_64x256x16_F32BF16BF16_SSILNSO_5MajorE0ELSQ_0ELNSO_7ScaleInE1ELSR_1EEEEEENS4_6LayoutINS5_IJNSA_ILi2EEESB_SB_EEENS5_IJSB_NSA_ILi0EEESX_EEEEENS5_IJNS4_10UnderscoreES10_S10_EEEEENS4_13SM90_TMA_LOADENS4_14ComposedLayoutINS4_7SwizzleILi3ELi4ELi3EEENS4_18smem_ptr_flag_bitsILi16EEENSU_INS5_IJNSA_ILi8EEESH_EEENS5_IJSH_SB_EEEEEEEvNS4_8identityES13_S1D_vS1E_EENS_8epilogue10collective6detail29Sm90TmaWarpSpecializedAdapterINS1H_15DefaultEpilogueISJ_SK_SK_NS1G_6thread17LinearCombinationISJ_Li1EffLNS1L_9ScaleType4KindE0ELNS_15FloatRoundStyleE2ESJ_EENS1_15EpilogueDefaultEEEEEvvEEEEvNT_6ParamsE --------------------------
	.section	.nv.info._ZN7cutlass13device_kernelINS_4gemm6kernel13GemmUniversalIN4cute5tupleIJiiiiEEENS1_10collective13CollectiveMmaINS1_34MainloopSm90TmaGmmaWarpSpecializedILi3ENS5_IJNS4_1CILi1EEESB_SB_EEENS1_35KernelTmaWarpSpecializedCooperativeEEENS5_IJNSA_ILi128EEENSA_ILi256EEENSA_ILi64EEEEEENS_10bfloat16_tENS5_IJlSB_lEEESJ_SK_NS4_8TiledMMAINS4_8MMA_AtomIJNS4_4SM904GMMA28MMA_64x256x16_F32BF16BF16_SSILNSO_5MajorE0ELSQ_0ELNSO_7ScaleInE1ELSR_1EEEEEENS4_6LayoutINS5_IJNSA_ILi2EEESB_SB_EEENS5_IJSB_NSA_ILi0EEESX_EEEEENS5_IJNS4_10UnderscoreES10_S10_EEEEENS4_13SM90_TMA_LOADENS4_14ComposedLayoutINS4_7SwizzleILi3ELi4ELi3EEENS4_18smem_ptr_flag_bitsILi16EEENSU_INS5_IJNSA_ILi8EEESH_EEENS5_IJSH_SB_EEEEEEEvNS4_8identityES13_S1D_vS1E_EENS_8epilogue10collective6detail29Sm90TmaWarpSpecializedAdapterINS1H_15DefaultEpilogueISJ_SK_SK_NS1G_6thread17LinearCombinationISJ_Li1EffLNS1L_9ScaleType4KindE0ELNS_15FloatRoundStyleE2ESJ_EENS1_15EpilogueDefaultEEEEEvvEEEEvNT_6ParamsE,"",@"SHT_CUDA_INFO"
	.sectionflags	@""
	.align	4


	//----- nvinfo : EIATTR_CUDA_API_VERSION
	.align		4
        /*0000*/ 	.byte	0x04, 0x37
        /*0002*/ 	.short	(.L_21 - .L_20)
.L_20:
        /*0004*/ 	.word	0x00000082


	//----- nvinfo : EIATTR_KPARAM_INFO
	.align		4
.L_21:
        /*0008*/ 	.byte	0x04, 0x17
        /*000a*/ 	.short	(.L_23 - .L_22)
.L_22:
        /*000c*/ 	.word	0x00000000
        /*0010*/ 	.short	0x0000
        /*0012*/ 	.short	0x0070
        /*0014*/ 	.byte	0x00, 0xf0, 0x01, 0x10


	//----- nvinfo : EIATTR_SPARSE_MMA_MASK
	.align		4
.L_23:
        /*0018*/ 	.byte	0x03, 0x50
        /*001a*/ 	.short	0x0000


	//----- nvinfo : EIATTR_MAXREG_COUNT
	.align		4
        /*001c*/ 	.byte	0x03, 0x1b
        /*001e*/ 	.short	0x00a8


	//----- nvinfo : EIATTR_NUM_BARRIERS
	.align		4
        /*0020*/ 	.byte	0x02, 0x4c
        /*0022*/ 	.byte	0x01
	.zero		1


	//----- nvinfo : EIATTR_EXTERNS
	.align		4
        /*0024*/ 	.byte	0x04, 0x0f
        /*0026*/ 	.short	(.L_25 - .L_24)


	//   ....[0]....
	.align		4
.L_24:
        /*0028*/ 	.word	index@(__assertfail)


	//----- nvinfo : EIATTR_MERCURY_ISA_VERSION
	.align		4
.L_25:
        /*002c*/ 	.byte	0x03, 0x5f
        /*002e*/ 	.short	0x0101


	//----- nvinfo : EIATTR_INT_WARP_WIDE_INSTR_OFFSETS
	.align		4
        /*0030*/ 	.byte	0x04, 0x31
        /*0032*/ 	.short	(.L_27 - .L_26)


	//   ....[0]....
.L_26:
        /*0034*/ 	.word	0x00000390


	//   ....[1]....
        /*0038*/ 	.word	0x000003c0


	//   ....[2]....
        /*003c*/ 	.word	0x000004a0


	//----- nvinfo : EIATTR_COOP_GROUP_MASK_REGIDS
	.align		4
.L_27:
        /*0040*/ 	.byte	0x04, 0x29
        /*0042*/ 	.short	(.L_29 - .L_28)


	//   ....[0]....
.L_28:
        /*0044*/ 	.word	0xffffffff


	//   ....[1]....
        /*0048*/ 	.word	0xffffffff


	//   ....[2]....
        /*004c*/ 	.word	0xffffffff


	//   ....[3]....
        /*0050*/ 	.word	0xffffffff


	//   ....[4]....
        /*0054*/ 	.word	0xffffffff


	//----- nvinfo : EIATTR_COOP_GROUP_INSTR_OFFSETS
	.align		4
.L_29:
        /*0058*/ 	.byte	0x04, 0x28
        /*005a*/ 	.short	(.L_31 - .L_30)


	//   ....[0]....
.L_30:
        /*005c*/ 	.word	0x00000060


	//   ....[1]....
        /*0060*/ 	.word	0x00000070


	//   ....[2]....
        /*0064*/ 	.word	0x00000130


	//   ....[3]....
        /*0068*/ 	.word	0x000002a0


	//   ....[4]....
        /*006c*/ 	.word	0x00000f50


	//----- nvinfo : EIATTR_REG_RECONFIG
	.align		4
.L_31:
        /*0070*/ 	.byte	0x01, 0x54
	.zero		2


	//----- nvinfo : EIATTR_SYSCALL_OFFSETS
	.align		4
        /*0074*/ 	.byte	0x04, 0x46
        /*0076*/ 	.short	(.L_33 - .L_32)


	//   ....[0]....
.L_32:
        /*0078*/ 	.word	0x00001110


	//----- nvinfo : EIATTR_MBARRIER_INSTR_OFFSETS
	.align		4
.L_33:
        /*007c*/ 	.byte	0x04, 0x39
        /*007e*/ 	.short	(.L_35 - .L_34)


	//   ....[0]....
.L_34:
        /*0080*/ 	.word	0x00000230
        /*0084*/ 	.word	0x000000ff
        /*0088*/ 	.word	0x00000000
        /*008c*/ 	.short	0x0100
        /*008e*/ 	.byte	0x08
	.zero		1


	//   ....[1]....
        /*0090*/ 	.word	0x00000240
        /*0094*/ 	.word	0x000000ff
        /*0098*/ 	.word	0x00000018
        /*009c*/ 	.short	0x0100
        /*009e*/ 	.byte	0x08
	.zero		1


	//   ....[2]....
        /*00a0*/ 	.word	0x00000250
        /*00a4*/ 	.word	0x000000ff
        /*00a8*/ 	.word	0x00000008
        /*00ac*/ 	.short	0x0100
        /*00ae*/ 	.byte	0x08
	.zero		1


	//   ....[3]....
        /*00b0*/ 	.word	0x00000260
        /*00b4*/ 	.word	0x000000ff
        /*00b8*/ 	.word	0x00000020
        /*00bc*/ 	.short	0x0100
        /*00be*/ 	.byte	0x08
	.zero		1


	//   ....[4]....
        /*00c0*/ 	.word	0x00000270
        /*00c4*/ 	.word	0x000000ff
        /*00c8*/ 	.word	0x00000010
        /*00cc*/ 	.short	0x0100
        /*00ce*/ 	.byte	0x08
	.zero		1


	//   ....[5]....
        /*00d0*/ 	.word	0x00000280
        /*00d4*/ 	.word	0x000000ff
        /*00d8*/ 	.word	0x00000028
        /*00dc*/ 	.short	0x0100
        /*00de*/ 	.byte	0x08
	.zero		1


	//   ....[6]....
        /*00e0*/ 	.word	0x00000510
        /*00e4*/ 	.word	0x000000ff
        /*00e8*/ 	.word	0x00000040
        /*00ec*/ 	.short	0x0100
        /*00ee*/ 	.byte	0x06
	.zero		1


	//   ....[7]....
        /*00f0*/ 	.word	0x00000570
        /*00f4*/ 	.word	0x000000ff
        /*00f8*/ 	.word	0x00000048
        /*00fc*/ 	.short	0x0100
        /*00fe*/ 	.byte	0x06
	.zero		1


	//   ....[8]....
        /*0100*/ 	.word	0x00001190
        /*0104*/ 	.word	0x00000003
        /*0108*/ 	.word	0x00000000
        /*010c*/ 	.short	0x010a
        /*010e*/ 	.byte	0x3f
	.zero		1


	//   ....[9]....
        /*0110*/ 	.word	0x000011d0
        /*0114*/ 	.word	0x00000003
        /*0118*/ 	.word	0x00000000
        /*011c*/ 	.short	0x010a
        /*011e*/ 	.byte	0x3f
	.zero		1


	//   ....[10]....
        /*0120*/ 	.word	0x000015a0
        /*0124*/ 	.word	0x000000ff
        /*0128*/ 	.word	0x00000000
        /*012c*/ 	.short	0x010a
        /*012e*/ 	.byte	0x08
	.zero		1


	//   ....[11]....
        /*0130*/ 	.word	0x000015e0
        /*0134*/ 	.word	0x000000ff
        /*0138*/ 	.word	0x00000000
        /*013c*/ 	.short	0x010a
        /*013e*/ 	.byte	0x08
	.zero		1


	//   ....[12]....
        /*0140*/ 	.word	0x00001870
        /*0144*/ 	.word	0x000000ff
        /*0148*/ 	.word	0x00000000
        /*014c*/ 	.short	0x0101
        /*014e*/ 	.byte	0x08
	.zero		1


	//   ....[13]....
        /*0150*/ 	.word	0x00001a70
        /*0154*/ 	.word	0x000000ff
        /*0158*/ 	.word	0x00000000
        /*015c*/ 	.short	0x0101
        /*015e*/ 	.byte	0x06
	.zero		1


	//   ....[14]....
        /*0160*/ 	.word	0x0000a8e0
        /*0164*/ 	.word	0x0000000e
        /*0168*/ 	.word	0x00000018
        /*016c*/ 	.short	0x010a
        /*016e*/ 	.byte	0x3f
	.zero		1


	//   ....[15]....
        /*0170*/ 	.word	0x0000ac60
        /*0174*/ 	.word	0x00000006
        /*0178*/ 	.word	0x00000048
        /*017c*/ 	.short	0x0101
        /*017e*/ 	.byte	0x3f
	.zero		1


	//   ....[16]....
        /*0180*/ 	.word	0x0000b390
        /*0184*/ 	.word	0x00000007
        /*0188*/ 	.word	0x00000000
        /*018c*/ 	.short	0x010a
        /*018e*/ 	.byte	0x3f
	.zero		1


	//   ....[17]....
        /*0190*/ 	.word	0x0000b410
        /*0194*/ 	.word	0x00000009
        /*0198*/ 	.word	0x00000000
        /*019c*/ 	.short	0x010a
        /*019e*/ 	.byte	0x3f
	.zero		1


	//   ....[18]....
        /*01a0*/ 	.word	0x0000b4a0
        /*01a4*/ 	.word	0x00000003
        /*01a8*/ 	.word	0x00000000
        /*01ac*/ 	.short	0x010a
        /*01ae*/ 	.byte	0x3f
	.zero		1


	//   ....[19]....
        /*01b0*/ 	.word	0x0000b500
        /*01b4*/ 	.word	0x00000003
        /*01b8*/ 	.word	0x00000000
        /*01bc*/ 	.short	0x010a
        /*01be*/ 	.byte	0x3f
	.zero		1


	//   ....[20]....
        /*01c0*/ 	.word	0x0000b560
        /*01c4*/ 	.word	0x00000004
        /*01c8*/ 	.word	0x00000000
        /*01cc*/ 	.short	0x010a
        /*01ce*/ 	.byte	0x3f
	.zero		1


	//   ....[21]....
        /*01d0*/ 	.word	0x0000b630
        /*01d4*/ 	.word	0x0000000e
        /*01d8*/ 	.word	0x00000018
        /*01dc*/ 	.short	0x010a
        /*01de*/ 	.byte	0x3f
	.zero		1


	//   ....[22]....
        /*01e0*/ 	.word	0x0000b700
        /*01e4*/ 	.word	0x00000007
        /*01e8*/ 	.word	0x00000000
        /*01ec*/ 	.short	0x010a
        /*01ee*/ 	.byte	0x3f
	.zero		1


	//   ....[23]....
        /*01f0*/ 	.word	0x0000b750
        /*01f4*/ 	.word	0x00000009
        /*01f8*/ 	.word	0x00000000
        /*01fc*/ 	.short	0x010a
        /*01fe*/ 	.byte	0x3f
	.zero		1


	//----- nvinfo : EIATTR_NUM_MBARRIERS
	.align		4
.L_35:
        /*0200*/ 	.byte	0x03, 0x38
        /*0202*/ 	.short	0x0008


	//----- nvinfo : EIATTR_EXIT_INSTR_OFFSETS
	.align		4
        /*0204*/ 	.byte	0x04, 0x1c
        /*0206*/ 	.short	(.L_37 - .L_36)


	//   ....[0]....
.L_36:
        /*0208*/ 	.word	0x000005c0


	//   ....[1]....
        /*020c*/ 	.word	0x00000e80


	//   ....[2]....
        /*0210*/ 	.word	0x00009f50


	//   ....[3]....
        /*0214*/ 	.word	0x0000a580


	//   ....[4]....
        /*0218*/ 	.word	0x0000b4f0


	//----- nvinfo : EIATTR_MAX_THREADS
	.align		4
.L_37:
        /*021c*/ 	.byte	0x04, 0x05
        /*021e*/ 	.short	(.L_39 - .L_38)
.L_38:
        /*0220*/ 	.word	0x00000180
        /*0224*/ 	.word	0x00000001
        /*0228*/ 	.word	0x00000001


	//----- nvinfo : EIATTR_CRS_STACK_SIZE
	.align		4
.L_39:
        /*022c*/ 	.byte	0x04, 0x1e
        /*022e*/ 	.short	(.L_41 - .L_40)
.L_40:
        /*0230*/ 	.word	0x00000000


	//----- nvinfo : EIATTR_CBANK_PARAM_SIZE
	.align		4
.L_41:
        /*0234*/ 	.byte	0x03, 0x19
        /*0236*/ 	.short	0x0470


	//----- nvinfo : EIATTR_PARAM_CBANK
	.align		4
        /*0238*/ 	.byte	0x04, 0x0a
        /*023a*/ 	.short	(.L_43 - .L_42)
	.align		4
.L_42:
        /*023c*/ 	.word	index@(.nv.constant0._ZN7cutlass13device_kernelINS_4gemm6kernel13GemmUniversalIN4cute5tupleIJiiiiEEENS1_10collective13CollectiveMmaINS1_34MainloopSm90TmaGmmaWarpSpecializedILi3ENS5_IJNS4_1CILi1EEESB_SB_EEENS1_35KernelTmaWarpSpecializedCooperativeEEENS5_IJNSA_ILi128EEENSA_ILi256EEENSA_ILi64EEEEEENS_10bfloat16_tENS5_IJlSB_lEEESJ_SK_NS4_8TiledMMAINS4_8MMA_AtomIJNS4_4SM904GMMA28MMA_64x256x16_F32BF16BF16_SSILNSO_5MajorE0ELSQ_0ELNSO_7ScaleInE1ELSR_1EEEEEENS4_6LayoutINS5_IJNSA_ILi2EEESB_SB_EEENS5_IJSB_NSA_ILi0EEESX_EEEEENS5_IJNS4_10UnderscoreES10_S10_EEEEENS4_13SM90_TMA_LOADENS4_14ComposedLayoutINS4_7SwizzleILi3ELi4ELi3EEENS4_18smem_ptr_flag_bitsILi16EEENSU_INS5_IJNSA_ILi8EEESH_EEENS5_IJSH_SB_EEEEEEEvNS4_8identityES13_S1D_vS1E_EENS_8epilogue10collective6detail29Sm90TmaWarpSpecializedAdapterINS1H_15DefaultEpilogueISJ_SK_SK_NS1G_6thread17LinearCombinationISJ_Li1EffLNS1L_9ScaleType4KindE0ELNS_15FloatRoundStyleE2ESJ_EENS1_15EpilogueDefaultEEEEEvvEEEEvNT_6ParamsE)
        /*0240*/ 	.short	0x0210
        /*0242*/ 	.short	0x0470


	//----- nvinfo : EIATTR_SW_WAR
	.align		4
.L_43:
        /*0244*/ 	.byte	0x04, 0x36
        /*0246*/ 	.short	(.L_45 - .L_44)
.L_44:
        /*0248*/ 	.word	0x00000008
.L_45:


//--------------------- .nv.callgraph             --------------------------
	.section	.nv.callgraph,"",@"SHT_CUDA_CALLGRAPH"
	.align	4
	.sectionentsize	8
	.align		4
        /*0000*/ 	.word	0x00000000
	.align		4
        /*0004*/ 	.word	0xffffffff
	.align		4
        /*0008*/ 	.word	index@(_ZN7cutlass13device_kernelINS_4gemm6kernel13GemmUniversalIN4cute5tupleIJiiiiEEENS1_10collective13CollectiveMmaINS1_34MainloopSm90TmaGmmaWarpSpecializedILi3ENS5_IJNS4_1CILi1EEESB_SB_EEENS1_35KernelTmaWarpSpecializedCooperativeEEENS5_IJNSA_ILi128EEENSA_ILi256EEENSA_ILi64EEEEEENS_10bfloat16_tENS5_IJlSB_lEEESJ_SK_NS4_8TiledMMAINS4_8MMA_AtomIJNS4_4SM904GMMA28MMA_64x256x16_F32BF16BF16_SSILNSO_5MajorE0ELSQ_0ELNSO_7ScaleInE1ELSR_1EEEEEENS4_6LayoutINS5_IJNSA_ILi2EEESB_SB_EEENS5_IJSB_NSA_ILi0EEESX_EEEEENS5_IJNS4_10UnderscoreES10_S10_EEEEENS4_13SM90_TMA_LOADENS4_14ComposedLayoutINS4_7SwizzleILi3ELi4ELi3EEENS4_18smem_ptr_flag_bitsILi16EEENSU_INS5_IJNSA_ILi8EEESH_EEENS5_IJSH_SB_EEEEEEEvNS4_8identityES13_S1D_vS1E_EENS_8epilogue10collective6detail29Sm90TmaWarpSpecializedAdapterINS1H_15DefaultEpilogueISJ_SK_SK_NS1G_6thread17LinearCombinationISJ_Li1EffLNS1L_9ScaleType4KindE0ELNS_15FloatRoundStyleE2ESJ_EENS1_15EpilogueDefaultEEEEEvvEEEEvNT_6ParamsE)
	.align		4
        /*000c*/ 	.word	index@(__assertfail)
	.align		4
        /*0010*/ 	.word	0x00000000
	.align		4
        /*0014*/ 	.word	0xfffffffe
	.align		4
        /*0018*/ 	.word	0x00000000
	.align		4
        /*001c*/ 	.word	0xfffffffd
	.align		4
        /*0020*/ 	.word	0x00000000
	.align		4
        /*0024*/ 	.word	0xfffffffc


//--------------------- .nv.constant4             --------------------------
	.section	.nv.constant4,"a",@progbits
	.align	8
	.align		8
.nv.constant4:
        /*0000*/ 	.dword	__assertfail
	.align		8
        /*0008*/ 	.dword	__unnamed_1
	.align		8
        /*0010*/ 	.dword	_ZN39_INTERNAL_c909055f_4_k_cu_ba365320_27124cuda3std3__45__cpo5beginE
	.align		8
        /*0018*/ 	.dword	_ZN39_INTERNAL_c909055f_4_k_cu_ba365320_27124cuda3std3__45__cpo3endE
	.align		8
        /*0020*/ 	.dword	_ZN39_INTERNAL_c909055f_4_k_cu_ba365320_27124cuda3std3__45__cpo6cbeginE
	.align		8
        /*0028*/ 	.dword	_ZN39_INTERNAL_c909055f_4_k_cu_ba365320_27124cuda3std3__45__cpo4cendE
	.align		8
        /*0030*/ 	.dword	_ZN39_INTERNAL_c909055f_4_k_cu_ba365320_27124cuda3std3__441_GLOBAL__N__c909055f_4_k_cu_ba365320_27126ignoreE
	.align		8
        /*0038*/ 	.dword	_ZN39_INTERNAL_c909055f_4_k_cu_ba365320_27124cuda3std3__419piecewise_constructE
	.align		8
        /*0040*/ 	.dword	_ZN39_INTERNAL_c909055f_4_k_cu_ba365320_27124cuda3std3__48in_placeE
	.align		8
        /*0048*/ 	.dword	_ZN39_INTERNAL_c909055f_4_k_cu_ba365320_27124cuda3std6ranges3__45__cpo4swapE
	.align		8
        /*0050*/ 	.dword	_ZN39_INTERNAL_c909055f_4_k_cu_ba365320_27124cuda3std6ranges3__45__cpo9iter_moveE
	.align		8
        /*0058*/ 	.dword	_ZN39_INTERNAL_c909055f_4_k_cu_ba365320_27124cute7productE
	.align		8
        /*0060*/ 	.dword	_ZN39_INTERNAL_c909055f_4_k_cu_ba365320_27124cute1_E
	.align		8
        /*0068*/ 	.dword	$str$22
	.align		8
        /*0070*/ 	.dword	$str$23


//--------------------- .text._ZN7cutlass13device_kernelINS_4gemm6kernel13GemmUniversalIN4cute5tupleIJiiiiEEENS1_10collective13CollectiveMmaINS1_34MainloopSm90TmaGmmaWarpSpecializedILi3ENS5_IJNS4_1CILi1EEESB_SB_EEENS1_35KernelTmaWarpSpecializedCooperativeEEENS5_IJNSA_ILi128EEENSA_ILi256EEENSA_ILi64EEEEEENS_10bfloat16_tENS5_IJlSB_lEEESJ_SK_NS4_8TiledMMAINS4_8MMA_AtomIJNS4_4SM904GMMA28MMA_64x256x16_F32BF16BF16_SSILNSO_5MajorE0ELSQ_0ELNSO_7ScaleInE1ELSR_1EEEEEENS4_6LayoutINS5_IJNSA_ILi2EEESB_SB_EEENS5_IJSB_NSA_ILi0EEESX_EEEEENS5_IJNS4_10UnderscoreES10_S10_EEEEENS4_13SM90_TMA_LOADENS4_14ComposedLayoutINS4_7SwizzleILi3ELi4ELi3EEENS4_18smem_ptr_flag_bitsILi16EEENSU_INS5_IJNSA_ILi8EEESH_EEENS5_IJSH_SB_EEEEEEEvNS4_8identityES13_S1D_vS1E_EENS_8epilogue10collective6detail29Sm90TmaWarpSpecializedAdapterINS1H_15DefaultEpilogueISJ_SK_SK_NS1G_6thread17LinearCombinationISJ_Li1EffLNS1L_9ScaleType4KindE0ELNS_15FloatRoundStyleE2ESJ_EENS1_15EpilogueDefaultEEEEEvvEEEEvNT_6ParamsE --------------------------
	.section	.text._ZN7cutlass13device_kernelINS_4gemm6kernel13GemmUniversalIN4cute5tupleIJiiiiEEENS1_10collective13CollectiveMmaINS1_34MainloopSm90TmaGmmaWarpSpecializedILi3ENS5_IJNS4_1CILi1EEESB_SB_EEENS1_35KernelTmaWarpSpecializedCooperativeEEENS5_IJNSA_ILi128EEENSA_ILi256EEENSA_ILi64EEEEEENS_10bfloat16_tENS5_IJlSB_lEEESJ_SK_NS4_8TiledMMAINS4_8MMA_AtomIJNS4_4SM904GMMA28MMA_64x256x16_F32BF16BF16_SSILNSO_5MajorE0ELSQ_0ELNSO_7ScaleInE1ELSR_1EEEEEENS4_6LayoutINS5_IJNSA_ILi2EEESB_SB_EEENS5_IJSB_NSA_ILi0EEESX_EEEEENS5_IJNS4_10UnderscoreES10_S10_EEEEENS4_13SM90_TMA_LOADENS4_14ComposedLayoutINS4_7SwizzleILi3ELi4ELi3EEENS4_18smem_ptr_flag_bitsILi16EEENSU_INS5_IJNSA_ILi8EEESH_EEENS5_IJSH_SB_EEEEEEEvNS4_8identityES13_S1D_vS1E_EENS_8epilogue10collective6detail29Sm90TmaWarpSpecializedAdapterINS1H_15DefaultEpilogueISJ_SK_SK_NS1G_6thread17LinearCombinationISJ_Li1EffLNS1L_9ScaleType4KindE0ELNS_15FloatRoundStyleE2ESJ_EENS1_15EpilogueDefaultEEEEEvvEEEEvNT_6ParamsE,"ax",@progbits
	.align	128
.text._ZN7cutlass13device_kernelINS_4gemm6kernel13GemmUniversalIN4cute5tupleIJiiiiEEENS1_10collective13CollectiveMmaINS1_34MainloopSm90TmaGmmaWarpSpecializedILi3ENS5_IJNS4_1CILi1EEESB_SB_EEENS1_35KernelTmaWarpSpecializedCooperativeEEENS5_IJNSA_ILi128EEENSA_ILi256EEENSA_ILi64EEEEEENS_10bfloat16_tENS5_IJlSB_lEEESJ_SK_NS4_8TiledMMAINS4_8MMA_AtomIJNS4_4SM904GMMA28MMA_64x256x16_F32BF16BF16_SSILNSO_5MajorE0ELSQ_0ELNSO_7ScaleInE1ELSR_1EEEEEENS4_6LayoutINS5_IJNSA_ILi2EEESB_SB_EEENS5_IJSB_NSA_ILi0EEESX_EEEEENS5_IJNS4_10UnderscoreES10_S10_EEEEENS4_13SM90_TMA_LOADENS4_14ComposedLayoutINS4_7SwizzleILi3ELi4ELi3EEENS4_18smem_ptr_flag_bitsILi16EEENSU_INS5_IJNSA_ILi8EEESH_EEENS5_IJSH_SB_EEEEEEEvNS4_8identityES13_S1D_vS1E_EENS_8epilogue10collective6detail29Sm90TmaWarpSpecializedAdapterINS1H_15DefaultEpilogueISJ_SK_SK_NS1G_6thread17LinearCombinationISJ_Li1EffLNS1L_9ScaleType4KindE0ELNS_15FloatRoundStyleE2ESJ_EENS1_15EpilogueDefaultEEEEEvvEEEEvNT_6ParamsE:
        .type           _ZN7cutlass13device_kernelINS_4gemm6kernel13GemmUniversalIN4cute5tupleIJiiiiEEENS1_10collective13CollectiveMmaINS1_34MainloopSm90TmaGmmaWarpSpecializedILi3ENS5_IJNS4_1CILi1EEESB_SB_EEENS1_35KernelTmaWarpSpecializedCooperativeEEENS5_IJNSA_ILi128EEENSA_ILi256EEENSA_ILi64EEEEEENS_10bfloat16_tENS5_IJlSB_lEEESJ_SK_NS4_8TiledMMAINS4_8MMA_AtomIJNS4_4SM904GMMA28MMA_64x256x16_F32BF16BF16_SSILNSO_5MajorE0ELSQ_0ELNSO_7ScaleInE1ELSR_1EEEEEENS4_6LayoutINS5_IJNSA_ILi2EEESB_SB_EEENS5_IJSB_NSA_ILi0EEESX_EEEEENS5_IJNS4_10UnderscoreES10_S10_EEEEENS4_13SM90_TMA_LOADENS4_14ComposedLayoutINS4_7SwizzleILi3ELi4ELi3EEENS4_18smem_ptr_flag_bitsILi16EEENSU_INS5_IJNSA_ILi8EEESH_EEENS5_IJSH_SB_EEEEEEEvNS4_8identityES13_S1D_vS1E_EENS_8epilogue10collective6detail29Sm90TmaWarpSpecializedAdapterINS1H_15DefaultEpilogueISJ_SK_SK_NS1G_6thread17LinearCombinationISJ_Li1EffLNS1L_9ScaleType4KindE0ELNS_15FloatRoundStyleE2ESJ_EENS1_15EpilogueDefaultEEEEEvvEEEEvNT_6ParamsE,@function
        .size           _ZN7cutlass13device_kernelINS_4gemm6kernel13GemmUniversalIN4cute5tupleIJiiiiEEENS1_10collective13CollectiveMmaINS1_34MainloopSm90TmaGmmaWarpSpecializedILi3ENS5_IJNS4_1CILi1EEESB_SB_EEENS1_35KernelTmaWarpSpecializedCooperativeEEENS5_IJNSA_ILi128EEENSA_ILi256EEENSA_ILi64EEEEEENS_10bfloat16_tENS5_IJlSB_lEEESJ_SK_NS4_8TiledMMAINS4_8MMA_AtomIJNS4_4SM904GMMA28MMA_64x256x16_F32BF16BF16_SSILNSO_5MajorE0ELSQ_0ELNSO_7ScaleInE1ELSR_1EEEEEENS4_6LayoutINS5_IJNSA_ILi2EEESB_SB_EEENS5_IJSB_NSA_ILi0EEESX_EEEEENS5_IJNS4_10UnderscoreES10_S10_EEEEENS4_13SM90_TMA_LOADENS4_14ComposedLayoutINS4_7SwizzleILi3ELi4ELi3EEENS4_18smem_ptr_flag_bitsILi16EEENSU_INS5_IJNSA_ILi8EEESH_EEENS5_IJSH_SB_EEEEEEEvNS4_8identityES13_S1D_vS1E_EENS_8epilogue10collective6detail29Sm90TmaWarpSpecializedAdapterINS1H_15DefaultEpilogueISJ_SK_SK_NS1G_6thread17LinearCombinationISJ_Li1EffLNS1L_9ScaleType4KindE0ELNS_15FloatRoundStyleE2ESJ_EENS1_15EpilogueDefaultEEEEEvvEEEEvNT_6ParamsE,(.L_x_320 - _ZN7cutlass13device_kernelINS_4gemm6kernel13GemmUniversalIN4cute5tupleIJiiiiEEENS1_10collective13CollectiveMmaINS1_34MainloopSm90TmaGmmaWarpSpecializedILi3ENS5_IJNS4_1CILi1EEESB_SB_EEENS1_35KernelTmaWarpSpecializedCooperativeEEENS5_IJNSA_ILi128EEENSA_ILi256EEENSA_ILi64EEEEEENS_10bfloat16_tENS5_IJlSB_lEEESJ_SK_NS4_8TiledMMAINS4_8MMA_AtomIJNS4_4SM904GMMA28MMA_64x256x16_F32BF16BF16_SSILNSO_5MajorE0ELSQ_0ELNSO_7ScaleInE1ELSR_1EEEEEENS4_6LayoutINS5_IJNSA_ILi2EEESB_SB_EEENS5_IJSB_NSA_ILi0EEESX_EEEEENS5_IJNS4_10UnderscoreES10_S10_EEEEENS4_13SM90_TMA_LOADENS4_14ComposedLayoutINS4_7SwizzleILi3ELi4ELi3EEENS4_18smem_ptr_flag_bitsILi16EEENSU_INS5_IJNSA_ILi8EEESH_EEENS5_IJSH_SB_EEEEEEEvNS4_8identityES13_S1D_vS1E_EENS_8epilogue10collective6detail29Sm90TmaWarpSpecializedAdapterINS1H_15DefaultEpilogueISJ_SK_SK_NS1G_6thread17LinearCombinationISJ_Li1EffLNS1L_9ScaleType4KindE0ELNS_15FloatRoundStyleE2ESJ_EENS1_15EpilogueDefaultEEEEEvvEEEEvNT_6ParamsE)
        .other          _ZN7cutlass13device_kernelINS_4gemm6kernel13GemmUniversalIN4cute5tupleIJiiiiEEENS1_10collective13CollectiveMmaINS1_34MainloopSm90TmaGmmaWarpSpecializedILi3ENS5_IJNS4_1CILi1EEESB_SB_EEENS1_35KernelTmaWarpSpecializedCooperativeEEENS5_IJNSA_ILi128EEENSA_ILi256EEENSA_ILi64EEEEEENS_10bfloat16_tENS5_IJlSB_lEEESJ_SK_NS4_8TiledMMAINS4_8MMA_AtomIJNS4_4SM904GMMA28MMA_64x256x16_F32BF16BF16_SSILNSO_5MajorE0ELSQ_0ELNSO_7ScaleInE1ELSR_1EEEEEENS4_6LayoutINS5_IJNSA_ILi2EEESB_SB_EEENS5_IJSB_NSA_ILi0EEESX_EEEEENS5_IJNS4_10UnderscoreES10_S10_EEEEENS4_13SM90_TMA_LOADENS4_14ComposedLayoutINS4_7SwizzleILi3ELi4ELi3EEENS4_18smem_ptr_flag_bitsILi16EEENSU_INS5_IJNSA_ILi8EEESH_EEENS5_IJSH_SB_EEEEEEEvNS4_8identityES13_S1D_vS1E_EENS_8epilogue10collective6detail29Sm90TmaWarpSpecializedAdapterINS1H_15DefaultEpilogueISJ_SK_SK_NS1G_6thread17LinearCombinationISJ_Li1EffLNS1L_9ScaleType4KindE0ELNS_15FloatRoundStyleE2ESJ_EENS1_15EpilogueDefaultEEEEEvvEEEEvNT_6ParamsE,@"STO_CUDA_ENTRY STV_DEFAULT"
_ZN7cutlass13device_kernelINS_4gemm6kernel13GemmUniversalIN4cute5tupleIJiiiiEEENS1_10collective13CollectiveMmaINS1_34MainloopSm90TmaGmmaWarpSpecializedILi3ENS5_IJNS4_1CILi1EEESB_SB_EEENS1_35KernelTmaWarpSpecializedCooperativeEEENS5_IJNSA_ILi128EEENSA_ILi256EEENSA_ILi64EEEEEENS_10bfloat16_tENS5_IJlSB_lEEESJ_SK_NS4_8TiledMMAINS4_8MMA_AtomIJNS4_4SM904GMMA28MMA_64x256x16_F32BF16BF16_SSILNSO_5MajorE0ELSQ_0ELNSO_7ScaleInE1ELSR_1EEEEEENS4_6LayoutINS5_IJNSA_ILi2EEESB_SB_EEENS5_IJSB_NSA_ILi0EEESX_EEEEENS5_IJNS4_10UnderscoreES10_S10_EEEEENS4_13SM90_TMA_LOADENS4_14ComposedLayoutINS4_7SwizzleILi3ELi4ELi3EEENS4_18smem_ptr_flag_bitsILi16EEENSU_INS5_IJNSA_ILi8EEESH_EEENS5_IJSH_SB_EEEEEEEvNS4_8identityES13_S1D_vS1E_EENS_8epilogue10collective6detail29Sm90TmaWarpSpecializedAdapterINS1H_15DefaultEpilogueISJ_SK_SK_NS1G_6thread17LinearCombinationISJ_Li1EffLNS1L_9ScaleType4KindE0ELNS_15FloatRoundStyleE2ESJ_EENS1_15EpilogueDefaultEEEEEvvEEEEvNT_6ParamsE:
[----:B------:R-:W0:Y:S01]  /*0000*/  LDC R1, c[0x0][0x28] ;  /* 0x00000a00ff017b82 */ /* 0x000e220000000800 */
[----:B------:R-:W1:Y:S01]  /*0010*/  S2R R18, SR_TID.X ;  /* 0x0000000000127919 */ /* 0x000e620000002100 */
[----:B------:R-:W-:Y:S01]  /*0020*/  ELECT P0, URZ, PT ;  /* 0x00000000003f782f */ /* 0x000fe20003800000 */
[----:B------:R-:W-:Y:S01]  /*0030*/  BSSY B0, `(.L_x_0) ;  /* 0x000000f000007945 */ /* 0x000fe20003800000 */
[--C-:B-1----:R-:W-:Y:S02]  /*0040*/  SHF.R.U32.HI R0, RZ, 0x5, R18.reuse ;  /* 0x00000005ff007819 */ /* 0x102fe40000011612 */
[----:B------:R-:W-:-:S03]  /*0050*/  SHF.R.U32.HI R22, RZ, 0x7, R18 ;  /* 0x00000007ff167819 */ /* 0x000fc60000011612 */
[----:B------:R-:W1:Y:S04]  /*0060*/  SHFL.IDX PT, R5, R0, RZ, 0x1f ;  /* 0x00001fff00057589 */ /* 0x000e6800000e0000 */
[----:B------:R2:W3:Y:S01]  /*0070*/  SHFL.IDX PT, R8, R22, RZ, 0x1f ;  /* 0x00001fff16087589 */ /* 0x0004e200000e0000 */
[----:B-1----:R-:W-:-:S13]  /*0080*/  ISETP.NE.OR P0, PT, R5, RZ, !P0 ;  /* 0x000000ff0500720c */ /* 0x002fda0004705670 */
[----:B0-23--:R-:W-:Y:S05]  /*0090*/  @P0 BRA `(.L_x_1) ;  /* 0x0000000000200947 */ /* 0x00dfea0003800000 */
[----:B------:R-:W-:Y:S02]  /*00a0*/  ULDC.64 UR4, c[0x0][0x198] ;  /* 0x0000660000047ab9 */ /* 0x000fe40000000a00 */
[----:B------:R-:W-:Y:S02]  /*00b0*/  UIADD3 UR6, UP0, UR4, 0xf0, URZ ;  /* 0x000000f004067890 */ /* 0x000fe4000ff1e03f */
[----:B------:R-:W-:Y:S02]  /*00c0*/  UIADD3 UR4, UP1, UR4, 0x1f0, URZ ;  /* 0x000001f004047890 */ /* 0x000fe4000ff3e03f */
[----:B------:R-:W-:Y:S02]  /*00d0*/  UIADD3.X UR7, URZ, UR5, URZ, UP0, !UPT ;  /* 0x000000053f077290 */ /* 0x000fe400087fe43f */
[----:B------:R-:W-:-:S07]  /*00e0*/  UIADD3.X UR5, URZ, UR5, URZ, UP1, !UPT ;  /* 0x000000053f057290 */ /* 0x000fce0008ffe43f */
[----:B------:R0:W-:Y:S02]  /*00f0*/  UTMACCTL.PF [UR6] ;  /* 0x00000000060079b9 */ /* 0x0001e40008040000 */
[----:B------:R0:W-:Y:S02]  /*0100*/  UTMACCTL.PF [UR4] ;  /* 0x00000000040079b9 */ /* 0x0001e40008040000 */
[----:B0-----:R-:W-:Y:S01]  /*0110*/  NOP ;  /* 0x0000000000007918 */ /* 0x001fe20000000000 */
.L_x_1:
[----:B------:R-:W-:Y:S05]  /*0120*/  BSYNC B0 ;  /* 0x0000000000007941 */ /* 0x000fea0003800000 */
.L_x_0:
[----:B------:R-:W0:Y:S02]  /*0130*/  SHFL.IDX PT, R2, R0, RZ, 0x1f ;  /* 0x00001fff00027589 */ /* 0x000e2400000e0000 */
[----:B0-----:R-:W-:-:S13]  /*0140*/  ISETP.NE.AND P0, PT, R2, RZ, PT ;  /* 0x000000ff0200720c */ /* 0x001fda0003f05270 */
[----:B------:R-:W-:Y:S05]  /*0150*/  @P0 BRA `(.L_x_2) ;  /* 0x0000000000500947 */ /* 0x000fea0003800000 */
[----:B------:R-:W0:Y:S01]  /*0160*/  S2UR UR8, SR_CgaCtaId ;  /* 0x00000000000879c3 */ /* 0x000e220000008800 */
[----:B------:R-:W-:Y:S01]  /*0170*/  UMOV UR4, 0x400 ;  /* 0x0000040000047882 */ /* 0x000fe20000000000 */
[----:B------:R-:W-:Y:S01]  /*0180*/  UMOV UR5, 0x1 ;  /* 0x0000000100057882 */ /* 0x000fe20000000000 */
[----:B------:R-:W-:Y:S01]  /*0190*/  UMOV UR6, 0x100 ;  /* 0x0000010000067882 */ /* 0x000fe20000000000 */
[----:B------:R-:W-:Y:S01]  /*01a0*/  ELECT P0, URZ, PT ;  /* 0x00000000003f782f */ /* 0x000fe20003800000 */
[----:B------:R-:W-:-:S04]  /*01b0*/  UIADD3 UR6, -UR6, 0x100000, URZ ;  /* 0x0010000006067890 */ /* 0x000fc8000fffe13f */
[----:B------:R-:W-:Y:S02]  /*01c0*/  USHF.L.U32 UR7, UR6, 0xb, URZ ;  /* 0x0000000b06077899 */ /* 0x000fe4000800063f */
[----:B------:R-:W-:Y:S02]  /*01d0*/  USHF.L.U32 UR6, UR6, 0x1, URZ ;  /* 0x0000000106067899 */ /* 0x000fe4000800063f */
[----:B0-----:R-:W-:Y:S02]  /*01e0*/  ULEA UR8, UR8, UR4, 0x18 ;  /* 0x0000000408087291 */ /* 0x001fe4000f8ec03f */
[----:B------:R-:W-:-:S04]  /*01f0*/  UIADD3 UR4, -UR5, 0x100000, URZ ;  /* 0x0010000005047890 */ /* 0x000fc8000fffe13f */
[----:B------:R-:W-:Y:S02]  /*0200*/  USHF.L.U32 UR5, UR4, 0xb, URZ ;  /* 0x0000000b04057899 */ /* 0x000fe4000800063f */
[----:B------:R-:W-:Y:S01]  /*0210*/  USHF.L.U32 UR4, UR4, 0x1, URZ ;  /* 0x0000000104047899 */ /* 0x000fe2000800063f */
[----:B------:R-:W0:Y:S11]  /*0220*/  FENCE.VIEW.ASYNC.S ;  /* 0x00000000000073c6 */ /* 0x000e360000000000 */
[----:B0-----:R0:W1:Y:S01]  /*0230*/  SYNCS.EXCH.64 URZ, [UR8], UR4 ;  /* 0x00000004083f75b2 */ /* 0x0010620008000100 */
[----:B------:R0:W2:Y:S01]  /*0240*/  SYNCS.EXCH.64 URZ, [UR8+0x18], UR6 ;  /* 0x00001806083f75b2 */ /* 0x0000a20008000100 */
[----:B------:R0:W3:Y:S01]  /*0250*/  SYNCS.EXCH.64 URZ, [UR8+0x8], UR4 ;  /* 0x00000804083f75b2 */ /* 0x0000e20008000100 */
[----:B------:R0:W4:Y:S01]  /*0260*/  SYNCS.EXCH.64 URZ, [UR8+0x20], UR6 ;  /* 0x00002006083f75b2 */ /* 0x0001220008000100 */
[----:B------:R0:W0:Y:S01]  /*0270*/  SYNCS.EXCH.64 URZ, [UR8+0x10], UR4 ;  /* 0x00001004083f75b2 */ /* 0x0000220008000100 */
[----:B------:R0:W0:Y:S01]  /*0280*/  SYNCS.EXCH.64 URZ, [UR8+0x28], UR6 ;  /* 0x00002806083f75b2 */ /* 0x0000220008000100 */
[----:B------:R-:W-:Y:S01]  /*0290*/  NOP ;  /* 0x0000000000007918 */ /* 0x000fe20000000000 */
.L_x_2:
[----:B------:R-:W5:Y:S01]  /*02a0*/  SHFL.IDX PT, R0, R0, RZ, 0x1f ;  /* 0x00001fff00007589 */ /* 0x000f6200000e0000 */
[----:B------:R-:W-:Y:S01]  /*02b0*/  ELECT P0, URZ, PT ;  /* 0x00000000003f782f */ /* 0x000fe20003800000 */
[----:B------:R-:W1:Y:S01]  /*02c0*/  LDC R2, c[0x0][0x65c] ;  /* 0x00019700ff027b82 */ /* 0x000e620000000800 */
[----:B------:R-:W-:Y:S01]  /*02d0*/  SHF.R.S32.HI R6, RZ, 0x1f, R5 ;  /* 0x0000001fff067819 */ /* 0x000fe20000011405 */
[----:B------:R-:W2:Y:S01]  /*02e0*/  S2R R3, SR_CTAID.Y ;  /* 0x0000000000037919 */ /* 0x000ea20000002600 */
[----:B0-----:R-:W-:Y:S01]  /*02f0*/  UMOV UR4, 0x20 ;  /* 0x0000002000047882 */ /* 0x001fe20000000000 */
[----:B------:R-:W-:Y:S01]  /*0300*/  ISETP.NE.AND P2, PT, R8, RZ, PT ;  /* 0x000000ff0800720c */ /* 0x000fe20003f45270 */
[----:B------:R-:W-:Y:S01]  /*0310*/  NOP ;  /* 0x0000000000007918 */ /* 0x000fe20000000000 */
[----:B------:R-:W0:Y:S01]  /*0320*/  S2R R4, SR_CTAID.X ;  /* 0x0000000000047919 */ /* 0x000e220000002500 */
[----:B------:R-:W-:Y:S01]  /*0330*/  LEA.HI R6, R6, R5, RZ, 0x2 ;  /* 0x0000000506067211 */ /* 0x000fe200078f10ff */
[----:B------:R-:W-:Y:S01]  /*0340*/  NOP ;  /* 0x0000000000007918 */ /* 0x000fe20000000000 */
[----:B-----5:R-:W-:-:S02]  /*0350*/  ISETP.NE.OR P0, PT, R0, RZ, !P0 ;  /* 0x000000ff0000720c */ /* 0x020fc40004705670 */
[----:B-1----:R-:W-:-:S04]  /*0360*/  ISETP.NE.AND P3, PT, R2, 0x1, PT ;  /* 0x000000010200780c */ /* 0x002fc80003f65270 */
[----:B------:R-:W-:Y:S02]  /*0370*/  P2R R0, PR, RZ, 0x8 ;  /* 0x00000008ff007803 */ /* 0x000fe40000000000 */
[----:B------:R-:W-:-:S05]  /*0380*/  LOP3.LUT R0, R6, 0xfffffffc, RZ, 0xc0, !PT ;  /* 0xfffffffc06007812 */ /* 0x000fca00078ec0ff */
[----:B------:R-:W-:Y:S01]  /*0390*/  VOTEU.ALL UP0, P0 ;  /* 0x00000000003f7886 */ /* 0x000fe20000000000 */
[----:B------:R-:W-:Y:S01]  /*03a0*/  IMAD.IADD R0, R5, 0x1, -R0 ;  /* 0x0000000105007824 */ /* 0x000fe200078e0a00 */
[----:B------:R-:W0:Y:S01]  /*03b0*/  @P3 LDC R17, c[0x0][0x10] ;  /* 0x00000400ff113b82 */ /* 0x000e220000000800 */
[----:B------:R-:W-:Y:S01]  /*03c0*/  VOTEU.ALL UP1, P0 ;  /* 0x00000000003f7886 */ /* 0x000fe20000020000 */
[----:B--2---:R-:W-:Y:S01]  /*03d0*/  @P3 IMAD.MOV.U32 R6, RZ, RZ, R3 ;  /* 0x000000ffff063224 */ /* 0x004fe200078e0003 */
[----:B------:R-:W-:Y:S01]  /*03e0*/  @!UP0 UMOV UR6, 0x400 ;  /* 0x0000040000068882 */ /* 0x000fe20000000000 */
[----:B------:R-:W-:-:S04]  /*03f0*/  @!UP0 UIADD3 UR4, -UR4, 0x100000, URZ ;  /* 0x0010000004048890 */ /* 0x000fc8000fffe13f */
[----:B------:R-:W-:Y:S02]  /*0400*/  @!UP0 USHF.L.U32 UR5, UR4, 0xb, URZ ;  /* 0x0000000b04058899 */ /* 0x000fe4000800063f */
[----:B------:R-:W-:Y:S01]  /*0410*/  @!UP0 USHF.L.U32 UR4, UR4, 0x1, URZ ;  /* 0x0000000104048899 */ /* 0x000fe2000800063f */
[----:B------:R-:W-:Y:S02]  /*0420*/  @P3 IMAD.MOV.U32 R7, RZ, RZ, RZ ;  /* 0x000000ffff073224 */ /* 0x000fe400078e00ff */
[----:B------:R-:W-:Y:S01]  /*0430*/  IMAD.MOV.U32 R5, RZ, RZ, RZ ;  /* 0x000000ffff057224 */ /* 0x000fe200078e00ff */
[----:B------:R-:W1:Y:S01]  /*0440*/  @!UP0 S2UR UR7, SR_CgaCtaId ;  /* 0x00000000000789c3 */ /* 0x000e620000008800 */
[----:B------:R-:W-:-:S07]  /*0450*/  @P3 IMAD.MOV.U32 R11, RZ, RZ, RZ ;  /* 0x000000ffff0b3224 */ /* 0x000fce00078e00ff */
[----:B------:R-:W2:Y:S01]  /*0460*/  @!P3 LDC R9, c[0x0][0xc] ;  /* 0x00000300ff09bb82 */ /* 0x000ea20000000800 */
[----:B0-----:R-:W-:-:S04]  /*0470*/  @P3 IMAD.WIDE.U32 R16, R4, R17, R6 ;  /* 0x0000001104103225 */ /* 0x001fc800078e0006 */
[----:B------:R-:W-:Y:S01]  /*0480*/  @P3 IMAD.IADD R17, R17, 0x1, R11 ;  /* 0x0000000111113824 */ /* 0x000fe200078e020b */
[----:B-1----:R-:W-:Y:S01]  /*0490*/  @!UP0 ULEA UR6, UR7, UR6, 0x18 ;  /* 0x0000000607068291 */ /* 0x002fe2000f8ec03f */
[----:B------:R-:W-:Y:S01]  /*04a0*/  VOTEU.ALL UP0, P0 ;  /* 0x00000000003f7886 */ /* 0x000fe20000000000 */
[----:B------:R-:W-:-:S04]  /*04b0*/  ISETP.NE.AND P0, PT, R0, 0x3, PT ;  /* 0x000000030000780c */ /* 0x000fc80003f05270 */
[----:B------:R-:W-:Y:S01]  /*04c0*/  ISETP.EQ.OR P0, PT, R0, RZ, !P0 ;  /* 0x000000ff0000720c */ /* 0x000fe20004702670 */
[----:B--2---:R-:W-:-:S03]  /*04d0*/  @!P3 IMAD.WIDE.U32 R6, R9, R3, R4 ;  /* 0x000000030906b225 */ /* 0x004fc600078e0004 */
[C---:B------:R-:W-:Y:S01]  /*04e0*/  ISETP.EQ.AND P0, PT, R8.reuse, RZ, P0 ;  /* 0x000000ff0800720c */ /* 0x040fe20000702270 */
[----:B------:R-:W-:Y:S01]  /*04f0*/  VIADD R8, R8, 0xffffffff ;  /* 0xffffffff08087836 */ /* 0x000fe20000000000 */
[----:B------:R-:W0:Y:S02]  /*0500*/  FENCE.VIEW.ASYNC.S ;  /* 0x00000000000073c6 */ /* 0x000e240000000000 */
[----:B0-----:R0:W3:Y:S01]  /*0510*/  @!UP0 SYNCS.EXCH.64 URZ, [UR6+0x40], UR4 ;  /* 0x00004004063f85b2 */ /* 0x0010e20008000100 */
[----:B------:R-:W-:Y:S01]  /*0520*/  @!P3 IMAD.MOV.U32 R16, RZ, RZ, R6 ;  /* 0x000000ffff10b224 */ /* 0x000fe200078e0006 */
[----:B------:R-:W-:Y:S01]  /*0530*/  SEL R19, RZ, 0x1, !P0 ;  /* 0x00000001ff137807 */ /* 0x000fe20004000000 */
[----:B------:R-:W-:Y:S01]  /*0540*/  @!P3 IMAD.MOV.U32 R17, RZ, RZ, R7 ;  /* 0x000000ffff11b224 */ /* 0x000fe200078e0007 */
[----:B------:R-:W-:-:S04]  /*0550*/  ISETP.GE.U32.AND P1, PT, R8, 0x2, PT ;  /* 0x000000020800780c */ /* 0x000fc80003f26070 */
[----:B------:R-:W-:Y:S01]  /*0560*/  SEL R19, R19, 0x2, P1 ;  /* 0x0000000213137807 */ /* 0x000fe20000800000 */
[----:B------:R0:W3:Y:S01]  /*0570*/  @!UP1 SYNCS.EXCH.64 URZ, [UR6+0x48], UR4 ;  /* 0x00004804063f95b2 */ /* 0x0000e20008000100 */
[----:B------:R-:W-:Y:S01]  /*0580*/  NOP ;  /* 0x0000000000007918 */ /* 0x000fe20000000000 */
[----:B---34-:R-:W-:Y:S06]  /*0590*/  BAR.SYNC.DEFER_BLOCKING 0x0 ;  /* 0x0000000000007b1d */ /* 0x018fec0000010000 */
[----:B------:R-:W-:Y:S05]  /*05a0*/  @!P2 BRA `(.L_x_3) ;  /* 0x00000098006ca947 */ /* 0x000fea0003800000 */
[----:B------:R-:W-:-:S13]  /*05b0*/  ISETP.GT.U32.AND P0, PT, R8, 0x1, PT ;  /* 0x000000010800780c */ /* 0x000fda0003f04070 */
[----:B0-----:R-:W-:Y:S05]  /*05c0*/  @P0 EXIT ;  /* 0x000000000000094d */ /* 0x001fea0003800000 */
[----:B------:R-:W-:Y:S01]  /*05d0*/  ULDC.64 UR4, c[0x0][0x650] ;  /* 0x0001940000047ab9 */ /* 0x000fe20000000a00 */
[----:B------:R-:W-:Y:S01]  /*05e0*/  PRMT R0, RZ, 0x7610, R0 ;  /* 0x00007610ff007816 */ /* 0x000fe20000000000 */
[----:B------:R-:W-:Y:S01]  /*05f0*/  IMAD.MOV.U32 R153, RZ, RZ, -0x1 ;  /* 0xffffffffff997424 */ /* 0x000fe200078e00ff */
[----:B------:R-:W-:Y:S01]  /*0600*/  ISETP.GE.U32.AND P0, PT, R16, UR4, PT ;  /* 0x0000000410007c0c */ /* 0x000fe2000bf06070 */
[----:B------:R-:W-:Y:S02]  /*0610*/  IMAD.MOV.U32 R152, RZ, RZ, -0x1 ;  /* 0xffffffffff987424 */ /* 0x000fe400078e00ff */
[----:B------:R-:W-:Y:S01]  /*0620*/  IMAD.MOV.U32 R23, RZ, RZ, -0x1 ;  /* 0xffffffffff177424 */ /* 0x000fe200078e00ff */
[----:B------:R-:W-:-:S13]  /*0630*/  ISETP.GE.U32.AND.EX P0, PT, R17, UR5, PT, P0 ;  /* 0x0000000511007c0c */ /* 0x000fda000bf06100 */
[----:B------:R-:W-:Y:S05]  /*0640*/  @P0 BRA `(.L_x_4) ;  /* 0x0000000400540947 */ /* 0x000fea0003800000 */
[----:B------:R-:W0:Y:S01]  /*0650*/  LDC.64 R14, c[0x0][0x628] ;  /* 0x00018a00ff0e7b82 */ /* 0x000e220000000a00 */
[----:B------:R-:W-:Y:S02]  /*0660*/  IMAD.MOV.U32 R6, RZ, RZ, R16 ;  /* 0x000000ffff067224 */ /* 0x000fe400078e0010 */
[----:B------:R-:W-:-:S05]  /*0670*/  IMAD.MOV.U32 R7, RZ, RZ, R17 ;  /* 0x000000ffff077224 */ /* 0x000fca00078e0011 */
[----:B------:R-:W1:Y:S08]  /*0680*/  LDC R0, c[0x0][0x630] ;  /* 0x00018c00ff007b82 */ /* 0x000e700000000800 */
[----:B------:R-:W2:Y:S01]  /*0690*/  LDC.64 R20, c[0x0][0x620] ;  /* 0x00018800ff147b82 */ /* 0x000ea20000000a00 */
[----:B0-----:R-:W-:-:S04]  /*06a0*/  ISETP.NE.U32.AND P0, PT, R14, RZ, PT ;  /* 0x000000ff0e00720c */ /* 0x001fc80003f05070 */
[----:B------:R-:W-:-:S13]  /*06b0*/  ISETP.NE.AND.EX P0, PT, R15, RZ, PT, P0 ;  /* 0x000000ff0f00720c */ /* 0x000fda0003f05300 */
[----:B-12---:R-:W-:Y:S05]  /*06c0*/  @!P0 BRA `(.L_x_5) ;  /* 0x0000000000288947 */ /* 0x006fea0003800000 */
[----:B------:R-:W0:Y:S02]  /*06d0*/  LDC R11, c[0x0][0x634] ;  /* 0x00018d00ff0b7b82 */ /* 0x000e240000000800 */
[----:B0-----:R-:W-:-:S05]  /*06e0*/  IADD3 R11, P0, R16, R11, RZ ;  /* 0x0000000b100b7210 */ /* 0x001fca0007f1e0ff */
[----:B------:R-:W-:-:S04]  /*06f0*/  IMAD.X R13, RZ, RZ, R17, P0 ;  /* 0x000000ffff0d7224 */ /* 0x000fc800000e0611 */
[----:B------:R-:W-:-:S04]  /*0700*/  IMAD.WIDE.U32 R6, R13, R14, RZ ;  /* 0x0000000e0d067225 */ /* 0x000fc800078e00ff */
[----:B------:R-:W-:-:S04]  /*0710*/  IMAD.WIDE.U32 R8, P0, R11, R15, R6 ;  /* 0x0000000f0b087225 */ /* 0x000fc80007800006 */
[----:B------:R-:W-:-:S04]  /*0720*/  IMAD.WIDE.U32 R6, R11, R14, RZ ;  /* 0x0000000e0b067225 */ /* 0x000fc800078e00ff */
[----:B------:R-:W-:Y:S01]  /*0730*/  IMAD.X R11, RZ, RZ, RZ, P0 ;  /* 0x000000ffff0b7224 */ /* 0x000fe200000e06ff */
[----:B------:R-:W-:Y:S01]  /*0740*/  IADD3 RZ, P0, R7, R8, RZ ;  /* 0x0000000807ff7210 */ /* 0x000fe20007f1e0ff */
[----:B------:R-:W-:-:S04]  /*0750*/  IMAD.MOV.U32 R10, RZ, RZ, R9 ;  /* 0x000000ffff0a7224 */ /* 0x000fc800078e0009 */
[----:B------:R-:W-:-:S08]  /*0760*/  IMAD.WIDE.U32.X R6, R13, R15, R10, P0 ;  /* 0x0000000f0d067225 */ /* 0x000fd000000e040a */
.L_x_5:
[-CC-:B------:R-:W-:Y:S01]  /*0770*/  SHF.R.U64 R23, R6, R0.reuse, R7.reuse ;  /* 0x0000000006177219 */ /* 0x180fe20000001207 */
[----:B------:R-:W0:Y:S01]  /*0780*/  LDC R10, c[0x0][0x618] ;  /* 0x00018600ff0a7b82 */ /* 0x000e220000000800 */
[----:B------:R-:W-:Y:S01]  /*0790*/  SHF.R.U32.HI R5, RZ, R0, R7 ;  /* 0x00000000ff057219 */ /* 0x000fe20000011607 */
[----:B------:R-:W-:Y:S01]  /*07a0*/  ULDC UR4, c[0x0][0x150] ;  /* 0x0000540000047ab9 */ /* 0x000fe20000000800 */
[----:B------:R-:W-:Y:S02]  /*07b0*/  IADD3 R9, P0, RZ, -R23, RZ ;  /* 0x80000017ff097210 */ /* 0x000fe40007f1e0ff */
[----:B------:R-:W-:-:S03]  /*07c0*/  I2FP.F32.U32 R0, R4 ;  /* 0x0000000400007245 */ /* 0x000fc60000201000 */
[----:B------:R-:W1:Y:S01]  /*07d0*/  LDC.64 R28, c[0x0][0x640] ;  /* 0x00019000ff1c7b82 */ /* 0x000e620000000a00 */
[----:B------:R-:W-:Y:S02]  /*07e0*/  IMAD.X R11, RZ, RZ, ~R5, P0 ;  /* 0x000000ffff0b7224 */ /* 0x000fe400000e0e05 */
[----:B------:R-:W-:Y:S01]  /*07f0*/  FMUL R0, R0, UR4 ;  /* 0x0000000400007c20 */ /* 0x000fe20008400000 */
[----:B------:R-:W-:Y:S01]  /*0800*/  IMAD.WIDE.U32 R6, R9, R20, R16 ;  /* 0x0000001409067225 */ /* 0x000fe200078e0010 */
[----:B------:R-:W-:-:S03]  /*0810*/  ULDC UR4, c[0x0][0x154] ;  /* 0x0000550000047ab9 */ /* 0x000fc60000000800 */
[----:B------:R-:W-:Y:S01]  /*0820*/  IMAD R8, R11, R20, RZ ;  /* 0x000000140b087224 */ /* 0x000fe200078e02ff */
[----:B------:R-:W2:Y:S01]  /*0830*/  LDC R5, c[0x0][0x144] ;  /* 0x00005100ff057b82 */ /* 0x000ea20000000800 */
[----:B------:R-:W3:Y:S02]  /*0840*/  F2I.U32.TRUNC.NTZ R0, R0 ;  /* 0x0000000000007305 */ /* 0x000ee4000020f000 */
[----:B------:R-:W-:-:S04]  /*0850*/  IMAD R9, R9, R21, R8 ;  /* 0x0000001509097224 */ /* 0x000fc800078e0208 */
[----:B------:R-:W-:Y:S01]  /*0860*/  IMAD.IADD R7, R7, 0x1, R9 ;  /* 0x0000000107077824 */ /* 0x000fe200078e0209 */
[----:B------:R-:W4:Y:S01]  /*0870*/  LDC R12, c[0x0][0x608] ;  /* 0x00018200ff0c7b82 */ /* 0x000f220000000800 */
[----:B------:R-:W-:-:S03]  /*0880*/  IMAD.MOV.U32 R9, RZ, RZ, -0x1 ;  /* 0xffffffffff097424 */ /* 0x000fc600078e00ff */
[-CC-:B0-----:R-:W-:Y:S02]  /*0890*/  SHF.R.U64 R20, R6, R10.reuse, R7.reuse ;  /* 0x0000000a06147219 */ /* 0x181fe40000001207 */
[----:B------:R-:W-:Y:S02]  /*08a0*/  I2FP.F32.U32 R6, R3 ;  /* 0x0000000300067245 */ /* 0x000fe40000201000 */
[----:B------:R-:W0:Y:S01]  /*08b0*/  LDC R26, c[0x0][0x658] ;  /* 0x00019600ff1a7b82 */ /* 0x000e220000000800 */
[----:B-1----:R-:W-:Y:S01]  /*08c0*/  ISETP.NE.U32.AND P0, PT, R28, RZ, PT ;  /* 0x000000ff1c00720c */ /* 0x002fe20003f05070 */
[----:B---3--:R-:W-:Y:S01]  /*08d0*/  IMAD.MOV R8, RZ, RZ, -R0 ;  /* 0x000000ffff087224 */ /* 0x008fe200078e0a00 */
[----:B------:R-:W-:Y:S01]  /*08e0*/  SHF.R.U32.HI R7, RZ, R10, R7 ;  /* 0x0000000aff077219 */ /* 0x000fe20000011607 */
[----:B------:R-:W-:Y:S01]  /*08f0*/  FMUL R6, R6, UR4 ;  /* 0x0000000406067c20 */ /* 0x000fe20008400000 */
[----:B------:R-:W-:-:S03]  /*0900*/  ISETP.NE.AND.EX P0, PT, R29, RZ, PT, P0 ;  /* 0x000000ff1d00720c */ /* 0x000fc60003f05300 */
[----:B------:R-:W1:Y:S01]  /*0910*/  LDC R14, c[0x0][0x148] ;  /* 0x00005200ff0e7b82 */ /* 0x000e620000000800 */
[----:B--2---:R-:W-:-:S07]  /*0920*/  IMAD R0, R5, R8, R4 ;  /* 0x0000000805007224 */ /* 0x004fce00078e0204 */
[----:B------:R-:W2:Y:S01]  /*0930*/  LDC R24, c[0x0][0x600] ;  /* 0x00018000ff187b82 */ /* 0x000ea20000000800 */
[-CC-:B----4-:R-:W-:Y:S02]  /*0940*/  SHF.R.U64 R30, R20, R12.reuse, R7.reuse ;  /* 0x0000000c141e7219 */ /* 0x190fe40000001207 */
[----:B------:R-:W-:Y:S01]  /*0950*/  SHF.R.U32.HI R5, RZ, R12, R7 ;  /* 0x0000000cff057219 */ /* 0x000fe20000011607 */
[----:B------:R-:W-:Y:S01]  /*0960*/  IMAD.MOV.U32 R7, RZ, RZ, 0x1 ;  /* 0x00000001ff077424 */ /* 0x000fe200078e00ff */
[----:B------:R3:W4:Y:S03]  /*0970*/  F2I.U32.TRUNC.NTZ R12, R6 ;  /* 0x00000006000c7305 */ /* 0x000726000020f000 */
[----:B------:R-:W1:Y:S01]  /*0980*/  LDC R15, c[0x0][0x648] ;  /* 0x00019200ff0f7b82 */ /* 0x000e620000000800 */
[-C--:B0-----:R-:W-:Y:S02]  /*0990*/  SHF.L.U32 R4, R9, R26.reuse, RZ ;  /* 0x0000001a09047219 */ /* 0x081fe400000006ff */
[----:B------:R-:W-:-:S02]  /*09a0*/  SHF.R.U64 R32, R30, R26, R5 ;  /* 0x0000001a1e207219 */ /* 0x000fc40000001205 */
[----:B------:R-:W-:Y:S02]  /*09b0*/  LOP3.LUT R11, RZ, R4, RZ, 0x33, !PT ;  /* 0x00000004ff0b7212 */ /* 0x000fe400078e33ff */
[-C--:B------:R-:W-:Y:S01]  /*09c0*/  SHF.R.U32.HI R5, RZ, R26.reuse, R5 ;  /* 0x0000001aff057219 */ /* 0x080fe20000011605 */
[----:B------:R-:W0:Y:S01]  /*09d0*/  LDC R21, c[0x0][0x638] ;  /* 0x00018e00ff157b82 */ /* 0x000e220000000800 */
[----:B------:R-:W-:Y:S01]  /*09e0*/  SHF.L.U32 R10, R7, R26, RZ ;  /* 0x0000001a070a7219 */ /* 0x000fe200000006ff */
[----:B------:R-:W-:-:S06]  /*09f0*/  IMAD.MOV.U32 R4, RZ, RZ, R32 ;  /* 0x000000ffff047224 */ /* 0x000fcc00078e0020 */
[----:B------:R-:W0:Y:S01]  /*0a00*/  LDC R153, c[0x0][0x610] ;  /* 0x00018400ff997b82 */ /* 0x000e220000000800 */
[----:B---34-:R-:W-:Y:S05]  /*0a10*/  @!P0 BRA `(.L_x_6) ;  /* 0x0000000000288947 */ /* 0x018fea0003800000 */
[----:B------:R-:W3:Y:S02]  /*0a20*/  LDC R9, c[0x0][0x64c] ;  /* 0x00019300ff097b82 */ /* 0x000ee40000000800 */
[----:B---3--:R-:W-:-:S05]  /*0a30*/  IADD3 R9, P0, R32, R9, RZ ;  /* 0x0000000920097210 */ /* 0x008fca0007f1e0ff */
        /* <DEDUP_REMOVED lines=8> */
.L_x_6:
[----:B-1----:R-:W-:Y:S01]  /*0ac0*/  SHF.R.U64 R4, R4, R15, R5 ;  /* 0x0000000f04047219 */ /* 0x002fe20000001205 */
[----:B--2---:R-:W-:Y:S01]  /*0ad0*/  VIADD R5, R24, 0xffffffff ;  /* 0xffffffff18057836 */ /* 0x004fe20000000000 */
[----:B------:R-:W-:Y:S01]  /*0ae0*/  LOP3.LUT R11, R30, R11, RZ, 0xc0, !PT ;  /* 0x0000000b1e0b7212 */ /* 0x000fe200078ec0ff */
[----:B------:R-:W-:Y:S02]  /*0af0*/  IMAD.MOV R12, RZ, RZ, -R12 ;  /* 0x000000ffff0c7224 */ /* 0x000fe400078e0a0c */
[----:B------:R-:W-:Y:S02]  /*0b00*/  IMAD.MOV R6, RZ, RZ, -R4 ;  /* 0x000000ffff067224 */ /* 0x000fe400078e0a04 */
[----:B------:R-:W-:Y:S01]  /*0b10*/  IMAD R11, R10, R4, R11 ;  /* 0x000000040a0b7224 */ /* 0x000fe200078e020b */
[----:B------:R-:W-:Y:S01]  /*0b20*/  LOP3.LUT R4, R20, R5, RZ, 0xc0, !PT ;  /* 0x0000000514047212 */ /* 0x000fe200078ec0ff */
[----:B------:R-:W-:Y:S02]  /*0b30*/  @P3 IMAD R0, R14, R12, R3 ;  /* 0x0000000c0e003224 */ /* 0x000fe400078e0203 */
[----:B0-----:R-:W-:-:S02]  /*0b40*/  IMAD R3, R6, R21, R32 ;  /* 0x0000001506037224 */ /* 0x001fc400078e0220 */
[----:B------:R-:W-:Y:S02]  /*0b50*/  IMAD R153, R11, R153, R0 ;  /* 0x000000990b997224 */ /* 0x000fe400078e0200 */
[----:B------:R-:W-:Y:S02]  /*0b60*/  IMAD R4, R3, R24, R4 ;  /* 0x0000001803047224 */ /* 0x000fe400078e0204 */
[----:B------:R-:W-:-:S03]  /*0b70*/  IMAD.MOV.U32 R0, RZ, RZ, 0x1 ;  /* 0x00000001ff007424 */ /* 0x000fc600078e00ff */
[----:B------:R-:W-:Y:S02]  /*0b80*/  SEL R152, R4, R153, !P3 ;  /* 0x0000009904987207 */ /* 0x000fe40005800000 */
[----:B------:R-:W-:-:S07]  /*0b90*/  SEL R153, R153, R4, !P3 ;  /* 0x0000000499997207 */ /* 0x000fce0005800000 */
.L_x_4:
[----:B------:R-:W-:-:S08]  /*0ba0*/  NOP ;  /* 0x0000000000007918 */ /* 0x000fd00000000000 */
[----:B------:R-:W0:Y:S02]  /*0bb0*/  USETMAXREG.TRY_ALLOC.CTAPOOL UP0, 0xe8 ;  /* 0x000000e8000079c8 */ /* 0x000e240008000600 */
[----:B0-----:R-:W-:-:S13]  /*0bc0*/  PLOP3.LUT P0, PT, PT, PT, UP0, 0x80, 0x0 ;  /* 0x000000000000781c */ /* 0x001fda0003f0f008 */
[----:B------:R-:W-:Y:S05]  /*0bd0*/  @!P0 BRA `(.L_x_4) ;  /* 0xfffffffc00f08947 */ /* 0x000fea000383ffff */
[----:B------:R-:W-:Y:S01]  /*0be0*/  ULDC.64 UR4, c[0x0][0x598] ;  /* 0x0001660000047ab9 */ /* 0x000fe20000000a00 */
[----:B------:R-:W-:Y:S01]  /*0bf0*/  ULDC.64 UR36, c[0x0][0x208] ;  /* 0x0000820000247ab9 */ /* 0x000fe20000000a00 */
[----:B------:R-:W-:-:S04]  /*0c00*/  ISETP.NE.U32.AND P0, PT, RZ, UR4, PT ;  /* 0x00000004ff007c0c */ /* 0x000fc8000bf05070 */
[----:B------:R-:W-:-:S13]  /*0c10*/  ISETP.NE.AND.EX P0, PT, RZ, UR5, PT, P0 ;  /* 0x00000005ff007c0c */ /* 0x000fda000bf05300 */
[----:B------:R-:W-:Y:S05]  /*0c20*/  @!P0 BRA `(.L_x_7) ;  /* 0x00000000001c8947 */ /* 0x000fea0003800000 */
[----:B------:R-:W0:Y:S02]  /*0c30*/  LDC.64 R4, c[0x0][0x598] ;  /* 0x00016600ff047b82 */ /* 0x000e240000000a00 */
[----:B0-----:R-:W2:Y:S02]  /*0c40*/  LDG.E.64 R4, desc[UR36][R4.64] ;  /* 0x0000002404047981 */ /* 0x001ea4000c1e1b00 */
[----:B--2---:R-:W-:-:S04]  /*0c50*/  ISETP.NE.U32.AND P0, PT, R4, RZ, PT ;  /* 0x000000ff0400720c */ /* 0x004fc80003f05070 */
[----:B------:R-:W-:-:S13]  /*0c60*/  ISETP.NE.AND.EX P0, PT, R5, RZ, PT, P0 ;  /* 0x000000ff0500720c */ /* 0x000fda0003f05300 */
[----:B------:R-:W-:Y:S05]  /*0c70*/  @!P0 BRA `(.L_x_7) ;  /* 0x0000000000088947 */ /* 0x000fea0003800000 */
[----:B------:R0:W5:Y:S01]  /*0c80*/  LD.E R154, desc[UR36][R4.64] ;  /* 0x00000024049a7980 */ /* 0x000162000c101900 */
[----:B------:R-:W-:Y:S05]  /*0c90*/  BRA `(.L_x_8) ;  /* 0x0000000000247947 */ /* 0x000fea0003800000 */
.L_x_7:
[----:B------:R-:W-:Y:S02]  /*0ca0*/  ULDC.64 UR4, c[0x0][0x588] ;  /* 0x0001620000047ab9 */ /* 0x000fe40000000a00 */
[----:B------:R-:W-:-:S04]  /*0cb0*/  ISETP.NE.U32.AND P0, PT, RZ, UR4, PT ;  /* 0x00000004ff007c0c */ /* 0x000fc8000bf05070 */
[----:B------:R-:W-:-:S13]  /*0cc0*/  ISETP.NE.AND.EX P0, PT, RZ, UR5, PT, P0 ;  /* 0x00000005ff007c0c */ /* 0x000fda000bf05300 */
[----:B------:R-:W-:Y:S05]  /*0cd0*/  @!P0 BRA `(.L_x_9) ;  /* 0x00000000000c8947 */ /* 0x000fea0003800000 */
[----:B------:R-:W0:Y:S02]  /*0ce0*/  LDC.64 R154, c[0x0][0x588] ;  /* 0x00016200ff9a7b82 */ /* 0x000e240000000a00 */
[----:B0-----:R1:W5:Y:S01]  /*0cf0*/  LDG.E R154, desc[UR36][R154.64] ;  /* 0x000000249a9a7981 */ /* 0x001362000c1e1900 */
[----:B------:R-:W-:Y:S05]  /*0d00*/  BRA `(.L_x_8) ;  /* 0x0000000000087947 */ /* 0x000fea0003800000 */
.L_x_9:
[----:B------:R-:W-:Y:S02]  /*0d10*/  ULDC UR4, c[0x0][0x580] ;  /* 0x0001600000047ab9 */ /* 0x000fe40000000800 */
[----:B------:R-:W-:-:S07]  /*0d20*/  IMAD.U32 R154, RZ, RZ, UR4 ;  /* 0x00000004ff9a7e24 */ /* 0x000fce000f8e00ff */
.L_x_8:
[----:B------:R-:W-:Y:S02]  /*0d30*/  ULDC.64 UR4, c[0x0][0x5a0] ;  /* 0x0001680000047ab9 */ /* 0x000fe40000000a00 */
[----:B------:R-:W-:-:S04]  /*0d40*/  ISETP.NE.U32.AND P0, PT, RZ, UR4, PT ;  /* 0x00000004ff007c0c */ /* 0x000fc8000bf05070 */
[----:B------:R-:W-:-:S13]  /*0d50*/  ISETP.NE.AND.EX P0, PT, RZ, UR5, PT, P0 ;  /* 0x00000005ff007c0c */ /* 0x000fda000bf05300 */
[----:B------:R-:W-:Y:S05]  /*0d60*/  @!P0 BRA `(.L_x_10) ;  /* 0x00000000001c8947 */ /* 0x000fea0003800000 */
[----:B0-----:R-:W0:Y:S02]  /*0d70*/  LDC.64 R4, c[0x0][0x5a0] ;  /* 0x00016800ff047b82 */ /* 0x001e240000000a00 */
[----:B0-----:R-:W2:Y:S02]  /*0d80*/  LDG.E.64 R4, desc[UR36][R4.64] ;  /* 0x0000002404047981 */ /* 0x001ea4000c1e1b00 */
[----:B--2---:R-:W-:-:S04]  /*0d90*/  ISETP.NE.U32.AND P0, PT, R4, RZ, PT ;  /* 0x000000ff0400720c */ /* 0x004fc80003f05070 */
[----:B------:R-:W-:-:S13]  /*0da0*/  ISETP.NE.AND.EX P0, PT, R5, RZ, PT, P0 ;  /* 0x000000ff0500720c */ /* 0x000fda0003f05300 */
[----:B------:R-:W-:Y:S05]  /*0db0*/  @!P0 BRA `(.L_x_10) ;  /* 0x0000000000088947 */ /* 0x000fea0003800000 */
[----:B-1----:R0:W5:Y:S01]  /*0dc0*/  LD.E R155, desc[UR36][R4.64] ;  /* 0x00000024049b7980 */ /* 0x002162000c101900 */
[----:B------:R-:W-:Y:S05]  /*0dd0*/  BRA `(.L_x_11) ;  /* 0x0000000000247947 */ /* 0x000fea0003800000 */
.L_x_10:
[----:B------:R-:W-:Y:S02]  /*0de0*/  ULDC.64 UR4, c[0x0][0x590] ;  /* 0x0001640000047ab9 */ /* 0x000fe40000000a00 */
[----:B------:R-:W-:-:S04]  /*0df0*/  ISETP.NE.U32.AND P0, PT, RZ, UR4, PT ;  /* 0x00000004ff007c0c */ /* 0x000fc8000bf05070 */
[----:B------:R-:W-:-:S13]  /*0e00*/  ISETP.NE.AND.EX P0, PT, RZ, UR5, PT, P0 ;  /* 0x00000005ff007c0c */ /* 0x000fda000bf05300 */
[----:B------:R-:W-:Y:S05]  /*0e10*/  @!P0 BRA `(.L_x_12) ;  /* 0x00000000000c8947 */ /* 0x000fea0003800000 */
[----:B0-----:R-:W1:Y:S02]  /*0e20*/  LDC.64 R4, c[0x0][0x590] ;  /* 0x00016400ff047b82 */ /* 0x001e640000000a00 */
[----:B-1----:R1:W5:Y:S01]  /*0e30*/  LDG.E R155, desc[UR36][R4.64] ;  /* 0x00000024049b7981 */ /* 0x002362000c1e1900 */
[----:B------:R-:W-:Y:S05]  /*0e40*/  BRA `(.L_x_11) ;  /* 0x0000000000087947 */ /* 0x000fea0003800000 */
.L_x_12:
[----:B------:R-:W-:Y:S02]  /*0e50*/  ULDC UR4, c[0x0][0x584] ;  /* 0x0001610000047ab9 */ /* 0x000fe40000000800 */
[----:B-1----:R-:W-:-:S07]  /*0e60*/  IMAD.U32 R155, RZ, RZ, UR4 ;  /* 0x00000004ff9b7e24 */ /* 0x002fce000f8e00ff */
.L_x_11:
[----:B------:R-:W-:-:S13]  /*0e70*/  LOP3.LUT P0, RZ, R0, 0xff, RZ, 0xc0, !PT ;  /* 0x000000ff00ff7812 */ /* 0x000fda000780c0ff */
[----:B------:R-:W-:Y:S05]  /*0e80*/  @!P0 EXIT ;  /* 0x000000000000894d */ /* 0x000fea0003800000 */
[----:B------:R-:W-:Y:S01]  /*0e90*/  ULDC UR4, c[0x0][0x28c] ;  /* 0x0000a30000047ab9 */ /* 0x000fe20000000800 */
[----:B------:R-:W-:Y:S01]  /*0ea0*/  LOP3.LUT R158, R19, 0x1, RZ, 0xfc, !PT ;  /* 0x00000001139e7812 */ /* 0x000fe200078efcff */
[----:B------:R-:W-:Y:S01]  /*0eb0*/  UIADD3 UR4, UR4, 0x3f, URZ ;  /* 0x0000003f04047890 */ /* 0x000fe2000fffe03f */
[----:B------:R-:W-:Y:S01]  /*0ec0*/  UMOV UR38, URZ ;  /* 0x0000003f00267c82 */ /* 0x000fe20008000000 */
[----:B------:R-:W-:Y:S02]  /*0ed0*/  UMOV UR39, URZ ;  /* 0x0000003f00277c82 */ /* 0x000fe40008000000 */
[----:B------:R-:W-:-:S04]  /*0ee0*/  USHF.R.S32.HI UR5, URZ, 0x1f, UR4 ;  /* 0x0000001f3f057899 */ /* 0x000fc80008011404 */
[----:B------:R-:W-:-:S04]  /*0ef0*/  ULEA.HI UR5, UR5, UR4, URZ, 0x6 ;  /* 0x0000000405057291 */ /* 0x000fc8000f8f303f */
[----:B------:R-:W-:-:S12]  /*0f00*/  USHF.R.S32.HI UR40, URZ, 0x6, UR5 ;  /* 0x000000063f287899 */ /* 0x000fd80008011405 */
.L_x_286:
[----:B------:R-:W-:Y:S01]  /*0f10*/  LOP3.LUT R0, R18, 0x80, RZ, 0xc0, !PT ;  /* 0x0000008012007812 */ /* 0x000fe200078ec0ff */
[----:B--2---:R-:W2:Y:S01]  /*0f20*/  S2UR UR7, SR_CgaCtaId ;  /* 0x00000000000779c3 */ /* 0x004ea20000008800 */
[----:B------:R-:W-:Y:S02]  /*0f30*/  UMOV UR6, 0x400 ;  /* 0x0000040000067882 */ /* 0x000fe40000000000 */
[----:B------:R-:W-:-:S06]  /*0f40*/  SHF.R.U32.HI R0, RZ, 0x7, R0 ;  /* 0x00000007ff007819 */ /* 0x000fcc0000011600 */
[----:B---3--:R-:W3:Y:S01]  /*0f50*/  SHFL.IDX PT, R0, R0, RZ, 0x1f ;  /* 0x00001fff00007589 */ /* 0x008ee200000e0000 */
[----:B--2---:R-:W-:Y:S01]  /*0f60*/  ULEA UR42, UR7, UR6, 0x18 ;  /* 0x00000006072a7291 */ /* 0x004fe2000f8ec03f */
[----:B---3--:R-:W-:-:S13]  /*0f70*/  R2UR UR4, R0 ;  /* 0x00000000000472ca */ /* 0x008fda00000e0000 */
[----:B------:R-:W-:-:S04]  /*0f80*/  ULEA.HI UR5, UR4, UR4, URZ, 0x1 ;  /* 0x0000000404057291 */ /* 0x000fc8000f8f083f */
[----:B------:R-:W-:-:S04]  /*0f90*/  ULOP3.LUT UR5, UR5, 0x7fffe, URZ, 0xc0, !UPT ;  /* 0x0007fffe05057892 */ /* 0x000fc8000f8ec03f */
[----:B------:R-:W-:-:S03]  /*0fa0*/  UIADD3 UR5, UR4, -UR5, URZ ;  /* 0x8000000504057290 */ /* 0x000fc6000fffe03f */
[----:B------:R-:W-:Y:S01]  /*0fb0*/  ULDC UR4, c[0x0][0x28c] ;  /* 0x0000a30000047ab9 */ /* 0x000fe20000000800 */
[----:B------:R-:W-:Y:S01]  /*0fc0*/  ULEA UR5, UR5, UR42, 0xd ;  /* 0x0000002a05057291 */ /* 0x000fe2000f8e683f */
[----:B------:R-:W-:-:S03]  /*0fd0*/  ISETP.LT.AND P0, PT, RZ, UR4, PT ;  /* 0x00000004ff007c0c */ /* 0x000fc6000bf01270 */
[----:B------:R-:W-:-:S04]  /*0fe0*/  UIADD3 UR5, UR5, 0x100, URZ ;  /* 0x0000010005057890 */ /* 0x000fc8000fffe03f */
[----:B------:R-:W-:-:S04]  /*0ff0*/  USHF.R.U32.HI UR5, URZ, 0x4, UR5 ;  /* 0x000000043f057899 */ /* 0x000fc80008011605 */
[----:B------:R-:W-:Y:S02]  /*1000*/  ULOP3.LUT UR41, UR5, 0x3fff, URZ, 0xc0, !UPT ;  /* 0x00003fff05297892 */ /* 0x000fe4000f8ec03f */
[----:B-1----:R-:W-:Y:S10]  /*1010*/  @P0 BRA `(.L_x_13) ;  /* 0x0000000000400947 */ /* 0x002ff40003800000 */
[----:B------:R-:W-:Y:S01]  /*1020*/  MOV R0, 0x0 ;  /* 0x0000000000007802 */ /* 0x000fe20000000f00 */
[----:B------:R-:W-:Y:S01]  /*1030*/  ULDC.64 UR4, c[0x4][0x68] ;  /* 0x01001a0000047ab9 */ /* 0x000fe20000000a00 */
[----:B------:R-:W-:Y:S01]  /*1040*/  ULDC.64 UR6, c[0x4][0x8] ;  /* 0x0100020000067ab9 */ /* 0x000fe20000000a00 */
[----:B01----:R-:W-:Y:S01]  /*1050*/  IMAD.U32 R4, RZ, RZ, UR4 ;  /* 0x00000004ff047e24 */ /* 0x003fe2000f8e00ff */
[----:B------:R0:W1:Y:S01]  /*1060*/  LDC.64 R14, c[0x4][R0] ;  /* 0x01000000000e7b82 */ /* 0x0000620000000a00 */
[----:B------:R-:W-:Y:S01]  /*1070*/  IMAD.U32 R5, RZ, RZ, UR5 ;  /* 0x00000005ff057e24 */ /* 0x000fe2000f8e00ff */
[----:B------:R-:W-:Y:S01]  /*1080*/  ULDC.64 UR4, c[0x4][0x70] ;  /* 0x01001c0000047ab9 */ /* 0x000fe20000000a00 */
[----:B------:R-:W-:Y:S02]  /*1090*/  IMAD.U32 R10, RZ, RZ, UR6 ;  /* 0x00000006ff0a7e24 */ /* 0x000fe4000f8e00ff */
[----:B------:R-:W-:Y:S02]  /*10a0*/  IMAD.U32 R6, RZ, RZ, UR4 ;  /* 0x00000004ff067e24 */ /* 0x000fe4000f8e00ff */
[----:B------:R-:W-:-:S02]  /*10b0*/  IMAD.U32 R7, RZ, RZ, UR5 ;  /* 0x00000005ff077e24 */ /* 0x000fc4000f8e00ff */
[----:B------:R-:W-:Y:S02]  /*10c0*/  IMAD.U32 R11, RZ, RZ, UR7 ;  /* 0x00000007ff0b7e24 */ /* 0x000fe4000f8e00ff */
[----:B------:R-:W-:Y:S02]  /*10d0*/  IMAD.MOV.U32 R8, RZ, RZ, 0x1e1 ;  /* 0x000001e1ff087424 */ /* 0x000fe400078e00ff */
[----:B------:R-:W-:Y:S02]  /*10e0*/  IMAD.MOV.U32 R12, RZ, RZ, 0x1 ;  /* 0x00000001ff0c7424 */ /* 0x000fe400078e00ff */
[----:B0-----:R-:W-:-:S07]  /*10f0*/  IMAD.MOV.U32 R13, RZ, RZ, RZ ;  /* 0x000000ffff0d7224 */ /* 0x001fce00078e00ff */
[----:B------:R-:W-:-:S07]  /*1100*/  LEPC R20, `(.L_x_13) ;  /* 0x000000001014794e */ /* 0x000fce0000000000 */
[----:B-1---5:R-:W-:Y:S05]  /*1110*/  CALL.ABS.NOINC R14 ;  /* 0x000000000e007343 */ /* 0x022fea0003c00000 */
.L_x_13:
[----:B------:R-:W-:-:S13]  /*1120*/  ISETP.NE.AND P0, PT, R158, 0x3, PT ;  /* 0x000000039e00780c */ /* 0x000fda0003f05270 */
[----:B------:R-:W-:Y:S05]  /*1130*/  @!P0 BRA `(.L_x_14) ;  /* 0x0000000000048947 */ /* 0x000fea0003800000 */
[----:B------:R-:W-:Y:S01]  /*1140*/  BPT.TRAP 0x1 ;  /* 0x000000040000795c */ /* 0x000fe20000300000 */
.L_x_14:
[----:B------:R-:W-:Y:S02]  /*1150*/  IMAD.U32 R3, RZ, RZ, UR39 ;  /* 0x00000027ff037e24 */ /* 0x000fe4000f8e00ff */
[----:B------:R-:W-:-:S03]  /*1160*/  IMAD.U32 R0, RZ, RZ, UR38 ;  /* 0x00000026ff007e24 */ /* 0x000fc6000f8e00ff */
[----:B------:R-:W-:Y:S02]  /*1170*/  LEA R3, R3, UR42, 0x3 ;  /* 0x0000002a03037c11 */ /* 0x000fe4000f8e18ff */
[----:B------:R-:W-:-:S04]  /*1180*/  SHF.L.U32 R0, R0, 0x1f, RZ ;  /* 0x0000001f00007819 */ /* 0x000fc800000006ff */
[----:B------:R2:W3:Y:S01]  /*1190*/  SYNCS.PHASECHK.TRANS64.TRYWAIT P1, [R3+URZ], R0 ;  /* 0x00000000030075a7 */ /* 0x0004e2000802017f */
[----:B------:R-:W-:Y:S05]  /*11a0*/  @!P0 BRA `(.L_x_15) ;  /* 0x0000000000048947 */ /* 0x000fea0003800000 */
[----:B------:R-:W-:Y:S01]  /*11b0*/  BPT.TRAP 0x1 ;  /* 0x000000040000795c */ /* 0x000fe20000300000 */
.L_x_15:
[----:B---3--:R-:W-:Y:S05]  /*11c0*/  @P1 BRA `(.L_x_16) ;  /* 0x0000000000081947 */ /* 0x008fea0003800000 */
[----:B------:R-:W3:Y:S02]  /*11d0*/  SYNCS.PHASECHK.TRANS64.TRYWAIT P1, [R3+URZ], R0 ;  /* 0x00000000030075a7 */ /* 0x000ee4000802017f */
[----:B---3--:R-:W-:Y:S05]  /*11e0*/  @!P1 BRA `(.L_x_17) ;  /* 0x000000a000c49947 */ /* 0x008fea0003800000 */
.L_x_16:
[----:B------:R-:W-:-:S04]  /*11f0*/  UISETP.LT.AND UP0, UPT, UR40, 0x1, UPT ;  /* 0x000000012800788c */ /* 0x000fc8000bf01270 */
[----:B------:R-:W-:-:S04]  /*1200*/  USEL UR4, UR40, 0x1, UP0 ;  /* 0x0000000128047887 */ /* 0x000fc80008000000 */
[----:B------:R-:W-:-:S06]  /*1210*/  UIADD3 UR4, UR40, -UR4, URZ ;  /* 0x8000000428047290 */ /* 0x000fcc000fffe03f */
[----:B--23--:R-:W-:Y:S01]  /*1220*/  IMAD.U32 R0, RZ, RZ, UR4 ;  /* 0x00000004ff007e24 */ /* 0x00cfe2000f8e00ff */
[----:B------:R-:W-:Y:S05]  /*1230*/  WARPSYNC.ALL ;  /* 0x0000000000007948 */ /* 0x000fea0003800000 */
[----:B------:R-:W-:Y:S01]  /*1240*/  ISETP.GE.AND P1, PT, R0, 0x1, PT ;  /* 0x000000010000780c */ /* 0x000fe20003f26270 */
[----:B------:R-:W-:Y:S01]  /*1250*/  UIADD3 UR4, UR42, 0xc100, URZ ;  /* 0x0000c1002a047890 */ /* 0x000fe2000fffe03f */
[----:B------:R-:W-:Y:S01]  /*1260*/  WARPGROUP.ARRIVE ;  /* 0x00000000000079c5 */ /* 0x000fe20000000000 */
[----:B------:R-:W-:Y:S01]  /*1270*/  UMOV UR9, 0x40000040 ;  /* 0x4000004000097882 */ /* 0x000fe20000000000 */
[----:B------:R-:W-:Y:S01]  /*1280*/  UMOV UR11, 0x40000040 ;  /* 0x40000040000b7882 */ /* 0x000fe20000000000 */
[----:B------:R-:W-:-:S04]  /*1290*/  USHF.R.U32.HI UR4, URZ, 0x4, UR4 ;  /* 0x000000043f047899 */ /* 0x000fc80008011604 */
[----:B------:R-:W-:Y:S02]  /*12a0*/  ULOP3.LUT UR5, UR4, 0x3fff, URZ, 0xc0, !UPT ;  /* 0x00003fff04057892 */ /* 0x000fe4000f8ec03f */
[----:B------:R-:W-:Y:S02]  /*12b0*/  ULOP3.LUT UR4, UR41, 0x10000, URZ, 0xfc, !UPT ;  /* 0x0001000029047892 */ /* 0x000fe4000f8efc3f */
[----:B------:R-:W-:Y:S02]  /*12c0*/  ULOP3.LUT UR5, UR5, 0x10000, URZ, 0xfc, !UPT ;  /* 0x0001000005057892 */ /* 0x000fe4000f8efc3f */
[----:B------:R-:W-:Y:S02]  /*12d0*/  ULEA UR6, UR39, UR4, 0xa ;  /* 0x0000000427067291 */ /* 0x000fe4000f8e503f */
[----:B------:R-:W-:-:S05]  /*12e0*/  ULEA UR7, UR39, UR5, 0xb ;  /* 0x0000000527077291 */ /* 0x000fca000f8e583f */
[----:B------:R-:W-:Y:S02]  /*12f0*/  UMOV UR8, UR6 ;  /* 0x0000000600087c82 */ /* 0x000fe40008000000 */
[----:B------:R-:W-:Y:S02]  /*1300*/  UMOV UR10, UR7 ;  /* 0x00000007000a7c82 */ /* 0x000fe40008000000 */
[----:B------:R-:W-:Y:S01]  /*1310*/  HGMMA.64x256x16.F32.BF16 R24, gdesc[UR8], RZ, !UPT, gsb0 ;  /* 0x03e00000081879f0 */ /* 0x000fe2000c0018ff */
[----:B------:R-:W-:Y:S02]  /*1320*/  UIADD3 UR8, UR6, 0x2, URZ ;  /* 0x0000000206087890 */ /* 0x000fe4000fffe03f */
[----:B------:R-:W-:Y:S01]  /*1330*/  UIADD3 UR10, UR7, 0x2, URZ ;  /* 0x00000002070a7890 */ /* 0x000fe2000fffe03f */
[----:B------:R-:W-:Y:S01]  /*1340*/  UMOV UR9, 0x40000040 ;  /* 0x4000004000097882 */ /* 0x000fe20000000000 */
[----:B------:R-:W-:Y:S01]  /*1350*/  UMOV UR11, 0x40000040 ;  /* 0x40000040000b7882 */ /* 0x000fe20000000000 */
[----:B------:R-:W-:-:S02]  /*1360*/  WARPGROUP.DEPBAR.LE gsb0, 0x0 ;  /* 0x00008000000079c5 */ /* 0x000fc40000010000 */
[----:B------:R-:W-:-:S15]  /*1370*/  WARPGROUP.ARRIVE ;  /* 0x00000000000079c5 */ /* 0x000fde0000000000 */
[----:B------:R-:W-:-:S05]  /*1380*/  NOP ;  /* 0x0000000000007918 */ /* 0x000fca0000000000 */
[----:B------:R-:W-:Y:S01]  /*1390*/  HGMMA.64x256x16.F32.BF16 R24, gdesc[UR8], R24, gsb0 ;  /* 0x03e00000081879f0 */ /* 0x000fe20008001818 */
[----:B------:R-:W-:Y:S02]  /*13a0*/  UIADD3 UR8, UR6, 0x4, URZ ;  /* 0x0000000406087890 */ /* 0x000fe4000fffe03f */
[----:B------:R-:W-:Y:S01]  /*13b0*/  UIADD3 UR10, UR7, 0x4, URZ ;  /* 0x00000004070a7890 */ /* 0x000fe2000fffe03f */
[----:B------:R-:W-:Y:S01]  /*13c0*/  UMOV UR9, 0x40000040 ;  /* 0x4000004000097882 */ /* 0x000fe20000000000 */
[----:B------:R-:W-:Y:S01]  /*13d0*/  UMOV UR11, 0x40000040 ;  /* 0x40000040000b7882 */ /* 0x000fe20000000000 */
[----:B------:R-:W-:Y:S02]  /*13e0*/  WARPGROUP.DEPBAR.LE gsb0, 0x0 ;  /* 0x00008000000079c5 */ /* 0x000fe40000010000 */
        /* <DEDUP_REMOVED lines=10> */
[----:B------:R-:W-:Y:S03]  /*1490*/  HGMMA.64x256x16.F32.BF16 R24, gdesc[UR8], R24, gsb0 ;  /* 0x03e00000081879f0 */ /* 0x000fe60008001818 */
[----:B------:R-:W-:Y:S02]  /*14a0*/  WARPGROUP.DEPBAR.LE gsb0, 0x0 ;  /* 0x00008000000079c5 */ /* 0x000fe40000010000 */
[----:B------:R-:W-:Y:S05]  /*14b0*/  @!P1 BRA `(.L_x_18) ;  /* 0x0000000400249947 */ /* 0x000fea0003800000 */
[----:B------:R-:W-:-:S04]  /*14c0*/  UIADD3 UR6, UR39, 0x1, URZ ;  /* 0x0000000127067890 */ /* 0x000fc8000fffe03f */
[----:B------:R-:W-:-:S04]  /*14d0*/  UISETP.NE.AND UP0, UPT, UR6, 0x3, UPT ;  /* 0x000000030600788c */ /* 0x000fc8000bf05270 */
[----:B------:R-:W-:Y:S02]  /*14e0*/  USEL UR7, URZ, 0x1, UP0 ;  /* 0x000000013f077887 */ /* 0x000fe40008000000 */
[----:B------:R-:W-:Y:S02]  /*14f0*/  USEL UR6, UR6, URZ, UP0 ;  /* 0x0000003f06067287 */ /* 0x000fe40008000000 */
[----:B------:R-:W-:-:S06]  /*1500*/  ULOP3.LUT UR7, UR38, UR7, URZ, 0x3c, !UPT ;  /* 0x0000000726077292 */ /* 0x000fcc000f8e3c3f */
[----:B01----:R-:W-:Y:S01]  /*1510*/  IMAD.U32 R5, RZ, RZ, UR7 ;  /* 0x00000007ff057e24 */ /* 0x003fe2000f8e00ff */
[----:B------:R-:W-:-:S06]  /*1520*/  UMOV UR7, UR39 ;  /* 0x0000002700077c82 */ /* 0x000fcc0008000000 */
.L_x_25:
[----:B01----:R-:W-:Y:S05]  /*1530*/  @!P0 BRA `(.L_x_19) ;  /* 0x0000000000048947 */ /* 0x003fea0003800000 */
[----:B------:R-:W-:Y:S01]  /*1540*/  BPT.TRAP 0x1 ;  /* 0x000000040000795c */ /* 0x000fe20000300000 */
.L_x_19:
[----:B------:R-:W0:Y:S01]  /*1550*/  S2UR UR9, SR_CgaCtaId ;  /* 0x00000000000979c3 */ /* 0x000e220000008800 */
[----:B------:R-:W-:Y:S01]  /*1560*/  UMOV UR8, 0x400 ;  /* 0x0000040000087882 */ /* 0x000fe20000000000 */
[----:B------:R-:W-:Y:S01]  /*1570*/  SHF.L.U32 R3, R5, 0x1f, RZ ;  /* 0x0000001f05037819 */ /* 0x000fe200000006ff */
[----:B0-----:R-:W-:-:S04]  /*1580*/  ULEA UR14, UR9, UR8, 0x18 ;  /* 0x00000008090e7291 */ /* 0x001fc8000f8ec03f */
[----:B------:R-:W-:-:S09]  /*1590*/  ULEA UR8, UR6, UR14, 0x3 ;  /* 0x0000000e06087291 */ /* 0x000fd2000f8e183f */
[----:B------:R0:W1:Y:S01]  /*15a0*/  SYNCS.PHASECHK.TRANS64.TRYWAIT P1, [UR8], R3 ;  /* 0x00000003ff0075a7 */ /* 0x0000620008020148 */
[----:B------:R-:W-:Y:S05]  /*15b0*/  @!P0 BRA `(.L_x_20) ;  /* 0x0000000000048947 */ /* 0x000fea0003800000 */
[----:B------:R-:W-:Y:S01]  /*15c0*/  BPT.TRAP 0x1 ;  /* 0x000000040000795c */ /* 0x000fe20000300000 */
.L_x_20:
[----:B-1----:R-:W-:Y:S05]  /*15d0*/  @P1 BRA `(.L_x_21) ;  /* 0x0000000000081947 */ /* 0x002fea0003800000 */
[----:B------:R-:W1:Y:S02]  /*15e0*/  SYNCS.PHASECHK.TRANS64.TRYWAIT P1, [UR8], R3 ;  /* 0x00000003ff0075a7 */ /* 0x000e640008020148 */
[----:B-1----:R-:W-:Y:S05]  /*15f0*/  @!P1 BRA `(.L_x_22) ;  /* 0x0000009c00d49947 */ /* 0x002fea0003800000 */
.L_x_21:
[----:B------:R-:W-:Y:S01]  /*1600*/  ULEA UR12, UR6, UR4, 0xa ;  /* 0x00000004060c7291 */ /* 0x000fe2000f8e503f */
[----:B------:R-:W-:Y:S01]  /*1610*/  WARPGROUP.ARRIVE ;  /* 0x00000000000079c5 */ /* 0x000fe20000000000 */
[----:B------:R-:W-:Y:S01]  /*1620*/  ULEA UR13, UR6, UR5, 0xb ;  /* 0x00000005060d7291 */ /* 0x000fe2000f8e583f */
[----:B------:R-:W-:Y:S01]  /*1630*/  UMOV UR9, 0x40000040 ;  /* 0x4000004000097882 */ /* 0x000fe20000000000 */
[----:B------:R-:W-:-:S03]  /*1640*/  UMOV UR11, 0x40000040 ;  /* 0x40000040000b7882 */ /* 0x000fc60000000000 */
[----:B------:R-:W-:Y:S02]  /*1650*/  UMOV UR8, UR12 ;  /* 0x0000000c00087c82 */ /* 0x000fe40008000000 */
[----:B------:R-:W-:Y:S02]  /*1660*/  UMOV UR10, UR13 ;  /* 0x0000000d000a7c82 */ /* 0x000fe40008000000 */
[----:B------:R-:W-:Y:S01]  /*1670*/  HGMMA.64x256x16.F32.BF16 R24, gdesc[UR8], R24, gsb0 ;  /* 0x03e00000081879f0 */ /* 0x000fe20008001818 */
        /* <DEDUP_REMOVED lines=26> */
[----:B------:R-:W-:Y:S01]  /*1820*/  BPT.TRAP 0x1 ;  /* 0x000000040000795c */ /* 0x000fe20000300000 */
.L_x_23:
[----:B------:R-:W-:Y:S01]  /*1830*/  ULEA UR8, UR7, UR14, 0x3 ;  /* 0x0000000e07087291 */ /* 0x000fe2000f8e183f */
[----:B------:R-:W-:-:S03]  /*1840*/  ISETP.GT.U32.AND P1, PT, R19, 0x1, PT ;  /* 0x000000011300780c */ /* 0x000fc60003f24070 */
[----:B------:R-:W-:-:S04]  /*1850*/  UIADD3 UR8, UR8, 0x18, URZ ;  /* 0x0000001808087890 */ /* 0x000fc8000fffe03f */
[----:B------:R-:W-:-:S09]  /*1860*/  UPRMT UR8, URZ, 0x654, UR8 ;  /* 0x000006543f087896 */ /* 0x000fd20008000008 */
[----:B------:R-:W-:Y:S01]  /*1870*/  SYNCS.ARRIVE.TRANS64.RED.A1T0 RZ, [UR8], RZ ;  /* 0x000000ffffff79a7 */ /* 0x000fe20008100408 */
[----:B------:R-:W-:Y:S05]  /*1880*/  @P1 BRA `(.L_x_24) ;  /* 0x0000000000041947 */ /* 0x000fea0003800000 */
[----:B------:R-:W-:Y:S01]  /*1890*/  BPT.TRAP 0x1 ;  /* 0x000000040000795c */ /* 0x000fe20000300000 */
.L_x_24:
[----:B------:R-:W-:Y:S01]  /*18a0*/  UIADD3 UR6, UR6, 0x1, URZ ;  /* 0x0000000106067890 */ /* 0x000fe2000fffe03f */
[C---:B------:R-:W-:Y:S01]  /*18b0*/  ISETP.GT.AND P1, PT, R0.reuse, 0x1, PT ;  /* 0x000000010000780c */ /* 0x040fe20003f24270 */
[----:B------:R-:W-:Y:S01]  /*18c0*/  UIADD3 UR7, UR7, 0x1, URZ ;  /* 0x0000000107077890 */ /* 0x000fe2000fffe03f */
[----:B------:R-:W-:Y:S01]  /*18d0*/  VIADD R0, R0, 0xffffffff ;  /* 0xffffffff00007836 */ /* 0x000fe20000000000 */
[----:B------:R-:W-:Y:S02]  /*18e0*/  UISETP.NE.AND UP0, UPT, UR6, 0x3, UPT ;  /* 0x000000030600788c */ /* 0x000fe4000bf05270 */
[----:B------:R-:W-:Y:S02]  /*18f0*/  UISETP.NE.AND UP1, UPT, UR7, 0x3, UPT ;  /* 0x000000030700788c */ /* 0x000fe4000bf25270 */
[----:B------:R-:W-:Y:S02]  /*1900*/  USEL UR8, URZ, 0x1, UP0 ;  /* 0x000000013f087887 */ /* 0x000fe40008000000 */
[----:B------:R-:W-:-:S02]  /*1910*/  USEL UR6, UR6, URZ, UP0 ;  /* 0x0000003f06067287 */ /* 0x000fc40008000000 */
[----:B------:R-:W-:Y:S02]  /*1920*/  USEL UR7, UR7, URZ, UP1 ;  /* 0x0000003f07077287 */ /* 0x000fe40008800000 */
[----:B------:R-:W-:Y:S01]  /*1930*/  LOP3.LUT R5, R5, UR8, RZ, 0x3c, !PT ;  /* 0x0000000805057c12 */ /* 0x000fe2000f8e3cff */
[----:B------:R-:W-:Y:S09]  /*1940*/  @P1 BRA `(.L_x_25) ;  /* 0xfffffff800f81947 */ /* 0x000ff2000383ffff */
.L_x_18:
[----:B------:R-:W2:Y:S02]  /*1950*/  LDC R0, c[0x0][0x28c] ;  /* 0x0000a300ff007b82 */ /* 0x000ea40000000800 */
[----:B--2---:R-:W-:-:S13]  /*1960*/  ISETP.GE.AND P1, PT, R0, 0x1, PT ;  /* 0x000000010000780c */ /* 0x004fda0003f26270 */
[----:B------:R-:W-:Y:S05]  /*1970*/  @!P1 BRA `(.L_x_26) ;  /* 0x0000000000489947 */ /* 0x000fea0003800000 */
[----:B------:R-:W-:Y:S05]  /*1980*/  @!P0 BRA `(.L_x_27) ;  /* 0x0000000000048947 */ /* 0x000fea0003800000 */
[----:B------:R-:W-:Y:S01]  /*1990*/  BPT.TRAP 0x1 ;  /* 0x000000040000795c */ /* 0x000fe20000300000 */
.L_x_27:
[----:B------:R-:W2:Y:S01]  /*19a0*/  S2UR UR7, SR_CgaCtaId ;  /* 0x00000000000779c3 */ /* 0x000ea20000008800 */
[----:B------:R-:W-:Y:S01]  /*19b0*/  UISETP.LT.AND UP0, UPT, UR40, 0x1, UPT ;  /* 0x000000012800788c */ /* 0x000fe2000bf01270 */
[----:B------:R-:W-:-:S03]  /*19c0*/  ISETP.GT.U32.AND P0, PT, R19, 0x1, PT ;  /* 0x000000011300780c */ /* 0x000fc60003f04070 */
[----:B------:R-:W-:-:S04]  /*19d0*/  USEL UR6, UR40, 0x1, UP0 ;  /* 0x0000000128067887 */ /* 0x000fc80008000000 */
[----:B------:R-:W-:-:S04]  /*19e0*/  UIADD3 UR6, UR39, UR40, -UR6 ;  /* 0x0000002827067290 */ /* 0x000fc8000fffe806 */
[----:B------:R-:W-:-:S04]  /*19f0*/  UIMAD.WIDE.U32 UR4, UR6, -0x55555555, URZ ;  /* 0xaaaaaaab060478a5 */ /* 0x000fc8000f8e003f */
[----:B------:R-:W-:-:S03]  /*1a00*/  USHF.R.U32.HI UR4, URZ, 0x1, UR5 ;  /* 0x000000013f047899 */ /* 0x000fc60008011605 */
[----:B------:R-:W-:Y:S01]  /*1a10*/  UMOV UR5, 0x400 ;  /* 0x0000040000057882 */ /* 0x000fe20000000000 */
[----:B------:R-:W-:Y:S02]  /*1a20*/  UIMAD UR6, UR4, -0x3, UR6 ;  /* 0xfffffffd040678a4 */ /* 0x000fe4000f8e0206 */
[----:B--2---:R-:W-:-:S04]  /*1a30*/  ULEA UR5, UR7, UR5, 0x18 ;  /* 0x0000000507057291 */ /* 0x004fc8000f8ec03f */
[----:B------:R-:W-:-:S04]  /*1a40*/  ULEA UR6, UR6, UR5, 0x3 ;  /* 0x0000000506067291 */ /* 0x000fc8000f8e183f */
[----:B------:R-:W-:-:S04]  /*1a50*/  UIADD3 UR6, UR6, 0x18, URZ ;  /* 0x0000001806067890 */ /* 0x000fc8000fffe03f */
[----:B------:R-:W-:-:S09]  /*1a60*/  UPRMT UR6, URZ, 0x654, UR6 ;  /* 0x000006543f067896 */ /* 0x000fd20008000006 */
[----:B------:R-:W-:Y:S01]  /*1a70*/  SYNCS.ARRIVE.TRANS64.RED.A1T0 RZ, [UR6], RZ ;  /* 0x000000ffffff79a7 */ /* 0x000fe20008100406 */
[----:B------:R-:W-:Y:S05]  /*1a80*/  @P0 BRA `(.L_x_26) ;  /* 0x0000000000040947 */ /* 0x000fea0003800000 */
[----:B------:R-:W-:Y:S01]  /*1a90*/  BPT.TRAP 0x1 ;  /* 0x000000040000795c */ /* 0x000fe20000300000 */
.L_x_26:
[----:B------:R-:W2:Y:S01]  /*1aa0*/  LDC R7, c[0x0][0x288] ;  /* 0x0000a200ff077b82 */ /* 0x000ea20000000800 */
[----:B01----:R-:W-:Y:S01]  /*1ab0*/  SHF.R.U32.HI R3, RZ, 0x2, R18 ;  /* 0x00000002ff037819 */ /* 0x003fe20000011612 */
[----:B------:R-:W-:Y:S01]  /*1ac0*/  UIADD3 UR39, UR40, UR39, URZ ;  /* 0x0000002728277290 */ /* 0x000fe2000fffe03f */
[C---:B------:R-:W-:Y:S01]  /*1ad0*/  LOP3.LUT R4, R18.reuse, 0x60, RZ, 0xc0, !PT ;  /* 0x0000006012047812 */ /* 0x040fe200078ec0ff */
[----:B------:R-:W-:Y:S01]  /*1ae0*/  ULDC UR7, c[0x0][0x284] ;  /* 0x0000a10000077ab9 */ /* 0x000fe20000000800 */
[----:B------:R-:W-:Y:S01]  /*1af0*/  LOP3.LUT R3, R3, 0x7, RZ, 0xc0, !PT ;  /* 0x0000000703037812 */ /* 0x000fe200078ec0ff */
[----:B------:R-:W-:Y:S01]  /*1b00*/  UISETP.GT.U32.AND UP0, UPT, UR39, 0x2, UPT ;  /* 0x000000022700788c */ /* 0x000fe2000bf04070 */
[----:B------:R-:W-:Y:S01]  /*1b10*/  SHF.R.U32.HI R10, RZ, 0x1, R4 ;  /* 0x00000001ff0a7819 */ /* 0x000fe20000011604 */
[----:B------:R-:W-:Y:S01]  /*1b20*/  IMAD.SHL.U32 R4, R18, 0x2, RZ ;  /* 0x0000000212047824 */ /* 0x000fe200078e00ff */
[----:B------:R-:W-:Y:S01]  /*1b30*/  LOP3.LUT R0, R22, 0x1, RZ, 0xc0, !PT ;  /* 0x0000000116007812 */ /* 0x000fe200078ec0ff */
[----:B------:R-:W-:Y:S01]  /*1b40*/  UISETP.LT.U32.AND UP0, UPT, UR40, 0x3, UP0 ;  /* 0x000000032800788c */ /* 0x000fe20008701070 */
[----:B------:R-:W-:Y:S01]  /*1b50*/  IADD3 R5, RZ, -R10, -R3 ;  /* 0x8000000aff057210 */ /* 0x000fe20007ffe803 */
[----:B------:R-:W-:Y:S01]  /*1b60*/  UISETP.GE.U32.AND UP1, UPT, UR40, 0x3, UPT ;  /* 0x000000032800788c */ /* 0x000fe2000bf26070 */
[----:B------:R-:W-:Y:S01]  /*1b70*/  LOP3.LUT R9, R4, 0x6, RZ, 0xc0, !PT ;  /* 0x0000000604097812 */ /* 0x000fe200078ec0ff */
[C---:B------:R-:W-:Y:S01]  /*1b80*/  IMAD.SHL.U32 R6, R0.reuse, 0x40, RZ ;  /* 0x0000004000067824 */ /* 0x040fe200078e00ff */
[----:B------:R-:W-:Y:S01]  /*1b90*/  SHF.R.S32.HI R21, RZ, 0x1f, R23 ;  /* 0x0000001fff157819 */ /* 0x000fe20000011417 */
[----:B------:R-:W-:Y:S01]  /*1ba0*/  IMAD R11, R0, -0x40, R5 ;  /* 0xffffffc0000b7824 */ /* 0x000fe200078e0205 */
[----:B------:R-:W-:Y:S01]  /*1bb0*/  LOP3.LUT R0, R18, 0x3, RZ, 0xc0, !PT ;  /* 0x0000000312007812 */ /* 0x000fe200078ec0ff */
[----:B------:R-:W-:Y:S01]  /*1bc0*/  ULDC.64 UR8, c[0x0][0x5d0] ;  /* 0x0001740000087ab9 */ /* 0x000fe20000000a00 */
[----:B------:R-:W-:Y:S01]  /*1bd0*/  PRMT R8, R9, 0x6540, R152 ;  /* 0x0000654009087816 */ /* 0x000fe20000000098 */
[----:B------:R-:W-:Y:S01]  /*1be0*/  IMAD.SHL.U32 R152, R152, 0x100, RZ ;  /* 0x0000010098987824 */ /* 0x000fe200078e00ff */
[----:B------:R-:W-:Y:S01]  /*1bf0*/  UIMAD.WIDE.U32 UR4, UR39, -0x55555555, URZ ;  /* 0xaaaaaaab270478a5 */ /* 0x000fe2000f8e003f */
[----:B------:R-:W-:Y:S01]  /*1c00*/  IMAD R4, R21, UR8, RZ ;  /* 0x0000000815047c24 */ /* 0x000fe2000f8e02ff */
[----:B------:R-:W-:Y:S01]  /*1c10*/  USEL UR6, URZ, 0x1, !UP0 ;  /* 0x000000013f067887 */ /* 0x000fe2000c000000 */
[----:B--2---:R-:W-:Y:S01]  /*1c20*/  IMAD R13, R0, -0x2, R7 ;  /* 0xfffffffe000d7824 */ /* 0x004fe200078e0207 */
[----:B------:R-:W-:Y:S01]  /*1c30*/  ISETP.GE.AND P0, PT, R152, R7, PT ;  /* 0x000000079800720c */ /* 0x000fe20003f06270 */
[C---:B------:R-:W-:Y:S01]  /*1c40*/  IMAD.SHL.U32 R0, R153.reuse, 0x80, RZ ;  /* 0x0000008099007824 */ /* 0x040fe200078e00ff */
[----:B------:R-:W-:Y:S01]  /*1c50*/  SHF.R.S32.HI R9, RZ, 0x1f, R8 ;  /* 0x0000001fff097819 */ /* 0x000fe20000011408 */
[----:B------:R-:W-:Y:S01]  /*1c60*/  USHF.R.U32.HI UR4, URZ, 0x1, UR5 ;  /* 0x000000013f047899 */ /* 0x000fe20008011605 */
[----:B------:R-:W-:Y:S01]  /*1c70*/  LOP3.LUT R3, R6, 0x40, R3, 0xe2, !PT ;  /* 0x0000004006037812 */ /* 0x000fe200078ee203 */
[----:B------:R-:W-:Y:S01]  /*1c80*/  ULOP3.LUT UR38, UR38, UR6, URZ, 0x3c, !UPT ;  /* 0x0000000626267292 */ /* 0x000fe2000f8e3c3f */
[C---:B------:R-:W-:Y:S01]  /*1c90*/  ISETP.GE.OR P0, PT, R0.reuse, UR7, P0 ;  /* 0x0000000700007c0c */ /* 0x040fe20008706670 */
[----:B------:R-:W-:Y:S01]  /*1ca0*/  IMAD.WIDE R6, R153, 0x80, RZ ;  /* 0x0000008099067825 */ /* 0x000fe200078e02ff */
[----:B------:R-:W-:Y:S01]  /*1cb0*/  UIMAD UR39, UR4, -0x3, UR39 ;  /* 0xfffffffd042778a4 */ /* 0x000fe2000f8e0227 */
[----:B------:R-:W-:Y:S01]  /*1cc0*/  IADD3 R0, -R0, UR7, R11 ;  /* 0x0000000700007c10 */ /* 0x000fe2000fffe10b */
[----:B------:R-:W-:Y:S01]  /*1cd0*/  @UP1 ULOP3.LUT UR38, UR38, 0x1, UR4, 0x78, !UPT ;  /* 0x0000000126261892 */ /* 0x000fe2000f8e7804 */
[C---:B------:R-:W-:Y:S01]  /*1ce0*/  IMAD R15, R23.reuse, UR9, R4 ;  /* 0x00000009170f7c24 */ /* 0x040fe2000f8e0204 */
[----:B------:R-:W-:Y:S01]  /*1cf0*/  LOP3.LUT R167, R6, R3, R10, 0xfe, !PT ;  /* 0x0000000306a77212 */ /* 0x000fe200078efe0a */
[----:B------:R-:W-:-:S04]  /*1d00*/  IMAD.WIDE.U32 R4, R23, UR8, R8 ;  /* 0x0000000817047c25 */ /* 0x000fc8000f8e0008 */
[----:B------:R-:W-:Y:S02]  /*1d10*/  IMAD.IADD R5, R5, 0x1, R15 ;  /* 0x0000000105057824 */ /* 0x000fe400078e020f */
[----:B------:R-:W-:Y:S02]  /*1d20*/  IMAD.IADD R3, R13, 0x1, -R152 ;  /* 0x000000010d037824 */ /* 0x000fe400078e0a98 */
[----:B------:R-:W-:Y:S01]  /*1d30*/  IMAD.MOV.U32 R153, RZ, RZ, -0x1 ;  /* 0xffffffffff997424 */ /* 0x000fe200078e00ff */
[----:B------:R-:W-:Y:S06]  /*1d40*/  @P0 BRA `(.L_x_28) ;  /* 0x0000007800dc0947 */ /* 0x000fec0003800000 */
[----:B------:R-:W0:Y:S01]  /*1d50*/  LDC.64 R10, c[0x0][0x5c8] ;  /* 0x00017200ff0a7b82 */ /* 0x000e220000000a00 */
[----:B-----5:R-:W-:Y:S01]  /*1d60*/  FSETP.NEU.AND P0, PT, R155, RZ, PT ;  /* 0x000000ff9b00720b */ /* 0x020fe20003f0d000 */
[----:B------:R-:W-:Y:S01]  /*1d70*/  BSSY B0, `(.L_x_28) ;  /* 0x00007b4000007945 */ /* 0x000fe20003800000 */
[----:B------:R-:W-:-:S04]  /*1d80*/  ISETP.GT.AND P2, PT, R3, RZ, PT ;  /* 0x000000ff0300720c */ /* 0x000fc80003f44270 */
[----:B------:R-:W-:Y:S01]  /*1d90*/  ISETP.GT.AND P1, PT, R0, RZ, P2 ;  /* 0x000000ff0000720c */ /* 0x000fe20001724270 */
[-C--:B0-----:R-:W-:Y:S02]  /*1da0*/  IMAD R12, R7, R10.reuse, RZ ;  /* 0x0000000a070c7224 */ /* 0x081fe400078e02ff */
[----:B------:R-:W-:-:S04]  /*1db0*/  IMAD.WIDE.U32 R160, R167, R10, R4 ;  /* 0x0000000aa7a07225 */ /* 0x000fc800078e0004 */
[----:B------:R-:W-:-:S04]  /*1dc0*/  IMAD R5, R167, R11, R12 ;  /* 0x0000000ba7057224 */ /* 0x000fc800078e020c */
[----:B------:R-:W-:Y:S01]  /*1dd0*/  IMAD.IADD R169, R161, 0x1, R5 ;  /* 0x00000001a1a97824 */ /* 0x000fe200078e0205 */
[----:B------:R-:W-:Y:S06]  /*1de0*/  @!P0 BRA `(.L_x_29) ;  /* 0x0000005400988947 */ /* 0x000fec0003800000 */
[----:B------:R-:W0:Y:S01]  /*1df0*/  LDC.64 R14, c[0x0][0x5b8] ;  /* 0x00016e00ff0e7b82 */ /* 0x000e220000000a00 */
[----:B------:R-:W-:-:S07]  /*1e00*/  ULDC.64 UR4, c[0x0][0x5c0] ;  /* 0x0001700000047ab9 */ /* 0x000fce0000000a00 */
[----:B------:R-:W1:Y:S08]  /*1e10*/  LDC.64 R164, c[0x0][0x5b0] ;  /* 0x00016c00ffa47b82 */ /* 0x000e700000000a00 */
[----:B------:R-:W2:Y:S01]  /*1e20*/  LDC.64 R12, c[0x0][0x5a8] ;  /* 0x00016a00ff0c7b82 */ /* 0x000ea20000000a00 */
[-C--:B0-----:R-:W-:Y:S02]  /*1e30*/  IMAD R4, R21, R14.reuse, RZ ;  /* 0x0000000e15047224 */ /* 0x081fe400078e02ff */
[----:B------:R-:W-:-:S04]  /*1e40*/  IMAD.WIDE.U32 R162, R23, R14, R8 ;  /* 0x0000000e17a27225 */ /* 0x000fc800078e0008 */
[----:B------:R-:W-:Y:S02]  /*1e50*/  IMAD R159, R23, R15, R4 ;  /* 0x0000000f179f7224 */ /* 0x000fe400078e0204 */
[-C--:B-1----:R-:W-:Y:S02]  /*1e60*/  IMAD R6, R7, R164.reuse, RZ ;  /* 0x000000a407067224 */ /* 0x082fe400078e02ff */
[----:B------:R-:W-:Y:S02]  /*1e70*/  IMAD.IADD R21, R163, 0x1, R159 ;  /* 0x00000001a3157824 */ /* 0x000fe400078e029f */
[----:B------:R-:W-:Y:S02]  /*1e80*/  IMAD.MOV.U32 R20, RZ, RZ, R162 ;  /* 0x000000ffff147224 */ /* 0x000fe400078e00a2 */
[C---:B------:R-:W-:Y:S02]  /*1e90*/  IMAD R161, R167.reuse, R165, R6 ;  /* 0x000000a5a7a17224 */ /* 0x040fe400078e0206 */
[----:B------:R-:W-:-:S04]  /*1ea0*/  IMAD.WIDE.U32 R4, R167, R164, R20 ;  /* 0x000000a4a7047225 */ /* 0x000fc800078e0014 */
[----:B------:R-:W-:Y:S01]  /*1eb0*/  IMAD.IADD R5, R5, 0x1, R161 ;  /* 0x0000000105057824 */ /* 0x000fe200078e02a1 */
[----:B--2---:R-:W-:-:S04]  /*1ec0*/  LEA R6, P0, R4, R12, 0x1 ;  /* 0x0000000c04067211 */ /* 0x004fc800078008ff */
[----:B------:R-:W-:-:S05]  /*1ed0*/  LEA.HI.X R7, R4, R13, R5, 0x1, P0 ;  /* 0x0000000d04077211 */ /* 0x000fca00000f0c05 */
[----:B------:R0:W2:Y:S01]  /*1ee0*/  @P1 LDG.E.LTC128B.U16 R15, desc[UR36][R6.64] ;  /* 0x00000024060f1981 */ /* 0x0000a2000c1e1520 */
[----:B------:R-:W-:Y:S01]  /*1ef0*/  IMAD.WIDE.U32 R156, R167, R164, R8 ;  /* 0x000000a4a79c7225 */ /* 0x000fe200078e0008 */
[----:B------:R-:W-:Y:S03]  /*1f00*/  BSSY B1, `(.L_x_30) ;  /* 0x0000013000017945 */ /* 0x000fe60003800000 */
[----:B------:R-:W-:Y:S02]  /*1f10*/  IMAD.IADD R157, R161, 0x1, R157 ;  /* 0x00000001a19d7824 */ /* 0x000fe400078e029d */
[----:B------:R-:W-:-:S04]  /*1f20*/  IMAD.WIDE.U32 R156, R23, R14, R156 ;  /* 0x0000000e179c7225 */ /* 0x000fc800078e009c */
[----:B0-----:R-:W-:Y:S01]  /*1f30*/  IMAD.IADD R7, R159, 0x1, R157 ;  /* 0x000000019f077824 */ /* 0x001fe200078e029d */
[----:B------:R-:W-:Y:S02]  /*1f40*/  LEA R6, P4, R156, R12, 0x1 ;  /* 0x0000000c9c067211 */ /* 0x000fe400078808ff */
[----:B------:R-:W-:Y:S02]  /*1f50*/  SHF.L.U64.HI R157, R164, 0x3, R165 ;  /* 0x00000003a49d7819 */ /* 0x000fe400000102a5 */
[----:B------:R-:W-:Y:S01]  /*1f60*/  LEA.HI.X R7, R156, R13, R7, 0x1, P4 ;  /* 0x0000000d9c077211 */ /* 0x000fe200020f0c07 */
[----:B------:R-:W-:Y:S02]  /*1f70*/  IMAD.SHL.U32 R156, R164, 0x8, RZ ;  /* 0x00000008a49c7824 */ /* 0x000fe400078e00ff */
[----:B--2---:R-:W-:-:S04]  /*1f80*/  IMAD.U32 R4, R15, 0x10000, RZ ;  /* 0x000100000f047824 */ /* 0x004fc800078e00ff */
[----:B------:R-:W-:Y:S01]  /*1f90*/  FMUL R5, R4, R155 ;  /* 0x0000009b04057220 */ /* 0x000fe20000400000 */
[----:B------:R-:W-:-:S03]  /*1fa0*/  LEA R4, P0, R160, UR4, 0x1 ;  /* 0x00000004a0047c11 */ /* 0x000fc6000f8008ff */
[----:B------:R-:W-:Y:S01]  /*1fb0*/  FFMA R24, R24, R154, R5 ;  /* 0x0000009a18187223 */ /* 0x000fe20000000005 */
[----:B------:R-:W-:Y:S02]  /*1fc0*/  LEA.HI.X R5, R160, UR5, R169, 0x1, P0 ;  /* 0x00000005a0057c11 */ /* 0x000fe400080f0ca9 */
[----:B------:R-:W-:Y:S02]  /*1fd0*/  ISETP.GT.AND P0, PT, R3, 0x1, PT ;  /* 0x000000010300780c */ /* 0x000fe40003f04270 */
[----:B------:R-:W-:Y:S02]  /*1fe0*/  F2FP.BF16.F32.PACK_AB R24, RZ, R24 ;  /* 0x00000018ff18723e */ /* 0x000fe400000010ff */
[----:B------:R-:W-:-:S03]  /*1ff0*/  ISETP.GT.AND P3, PT, R0, RZ, P0 ;  /* 0x000000ff0000720c */ /* 0x000fc60000764270 */
[----:B------:R0:W-:Y:S10]  /*2000*/  @P1 STG.E.U16 desc[UR36][R4.64], R24 ;  /* 0x0000001804001986 */ /* 0x0001f4000c101524 */
[----:B------:R-:W-:Y:S05]  /*2010*/  @!P3 BRA `(.L_x_31) ;  /* 0x000000000004b947 */ /* 0x000fea0003800000 */
[----:B------:R1:W5:Y:S02]  /*2020*/  LDG.E.LTC128B.U16 R15, desc[UR36][R6.64+0x2] ;  /* 0x00000224060f7981 */ /* 0x000364000c1e1520 */
.L_x_31:
[----:B------:R-:W-:Y:S05]  /*2030*/  BSYNC B1 ;  /* 0x0000000000017941 */ /* 0x000fea0003800000 */
.L_x_30:
[----:B-----5:R-:W-:Y:S01]  /*2040*/  IMAD.U32 R20, R15, 0x10000, RZ ;  /* 0x000100000f147824 */ /* 0x020fe200078e00ff */
[----:B------:R-:W-:Y:S01]  /*2050*/  ISETP.GT.AND P2, PT, R0, 0x8, P2 ;  /* 0x000000080000780c */ /* 0x000fe20001744270 */
[----:B------:R-:W-:Y:S01]  /*2060*/  IMAD.WIDE.U32 R156, R167, R164, R156 ;  /* 0x000000a4a79c7225 */ /* 0x000fe200078e009c */
[----:B------:R-:W-:-:S03]  /*2070*/  PRMT R152, R15, 0x7610, R152 ;  /* 0x000076100f987816 */ /* 0x000fc60000000098 */
[----:B------:R-:W-:Y:S01]  /*2080*/  FMUL R20, R20, R155 ;  /* 0x0000009b14147220 */ /* 0x000fe20000400000 */
[----:B------:R-:W-:Y:S01]  /*2090*/  IMAD.IADD R161, R161, 0x1, R157 ;  /* 0x00000001a1a17824 */ /* 0x000fe200078e029d */
[----:B------:R-:W-:Y:S02]  /*20a0*/  IADD3 R162, P1, R162, R156, RZ ;  /* 0x0000009ca2a27210 */ /* 0x000fe40007f3e0ff */
[----:B------:R-:W-:-:S03]  /*20b0*/  FFMA R25, R25, R154, R20 ;  /* 0x0000009a19197223 */ /* 0x000fc60000000014 */
[----:B------:R-:W-:Y:S02]  /*20c0*/  IMAD.X R21, R161, 0x1, R21, P1 ;  /* 0x00000001a1157824 */ /* 0x000fe400008e0615 */
[----:B------:R-:W-:Y:S02]  /*20d0*/  F2FP.BF16.F32.PACK_AB R25, RZ, R25 ;  /* 0x00000019ff19723e */ /* 0x000fe400000010ff */
[C---:B------:R-:W-:Y:S02]  /*20e0*/  LEA R20, P1, R162.reuse, R12, 0x1 ;  /* 0x0000000ca2147211 */ /* 0x040fe400078208ff */
[----:B------:R-:W-:Y:S02]  /*20f0*/  PRMT R157, R25, 0x7610, R157 ;  /* 0x00007610199d7816 */ /* 0x000fe4000000009d */
[----:B------:R-:W-:-:S03]  /*2100*/  LEA.HI.X R21, R162, R13, R21, 0x1, P1 ;  /* 0x0000000da2157211 */ /* 0x000fc600008f0c15 */
[----:B------:R2:W-:Y:S04]  /*2110*/  @P3 STG.E.U16 desc[UR36][R4.64+0x2], R157 ;  /* 0x0000029d04003986 */ /* 0x0005e8000c101524 */
[----:B------:R-:W0:Y:S01]  /*2120*/  @P2 LDG.E.LTC128B.U16 R152, desc[UR36][R20.64] ;  /* 0x0000002414982981 */ /* 0x000e22000c1e1520 */
[----:B------:R-:W-:Y:S01]  /*2130*/  IADD3 R8, P1, R8, R156, RZ ;  /* 0x0000009c08087210 */ /* 0x000fe20007f3e0ff */
[----:B------:R-:W-:Y:S01]  /*2140*/  BSSY B1, `(.L_x_32) ;  /* 0x0000011000017945 */ /* 0x000fe20003800000 */
[----:B------:R-:W-:Y:S02]  /*2150*/  SHF.L.U64.HI R11, R10, 0x4, R11 ;  /* 0x000000040a0b7819 */ /* 0x000fe4000001020b */
[----:B------:R-:W-:Y:S01]  /*2160*/  ISETP.GT.AND P0, PT, R0, 0x8, P0 ;  /* 0x000000080000780c */ /* 0x000fe20000704270 */
[----:B------:R-:W-:Y:S01]  /*2170*/  IMAD.X R9, R9, 0x1, R161, P1 ;  /* 0x0000000109097824 */ /* 0x000fe200008e06a1 */
[----:B------:R-:W-:Y:S01]  /*2180*/  LEA R10, P1, R10, R4, 0x4 ;  /* 0x000000040a0a7211 */ /* 0x000fe200078220ff */
[----:B------:R-:W-:-:S04]  /*2190*/  IMAD.WIDE.U32 R14, R23, R14, R8 ;  /* 0x0000000e170e7225 */ /* 0x000fc800078e0008 */
[----:B------:R-:W-:Y:S01]  /*21a0*/  IMAD.X R11, R11, 0x1, R5, P1 ;  /* 0x000000010b0b7824 */ /* 0x000fe200008e0605 */
[----:B------:R-:W-:Y:S01]  /*21b0*/  LEA R8, P3, R14, R12, 0x1 ;  /* 0x0000000c0e087211 */ /* 0x000fe200078608ff */
[----:B------:R-:W-:-:S05]  /*21c0*/  IMAD.IADD R9, R159, 0x1, R15 ;  /* 0x000000019f097824 */ /* 0x000fca00078e020f */
[----:B------:R-:W-:Y:S01]  /*21d0*/  LEA.HI.X R9, R14, R13, R9, 0x1, P3 ;  /* 0x0000000d0e097211 */ /* 0x000fe200018f0c09 */
[----:B0-----:R-:W-:-:S04]  /*21e0*/  IMAD.U32 R24, R152, 0x10000, RZ ;  /* 0x0001000098187824 */ /* 0x001fc800078e00ff */
[----:B------:R-:W-:-:S04]  /*21f0*/  FMUL R25, R24, R155 ;  /* 0x0000009b18197220 */ /* 0x000fc80000400000 */
[----:B------:R-:W-:-:S05]  /*2200*/  FFMA R25, R26, R154, R25 ;  /* 0x0000009a1a197223 */ /* 0x000fca0000000019 */
[----:B------:R-:W-:-:S05]  /*2210*/  F2FP.BF16.F32.PACK_AB R25, RZ, R25 ;  /* 0x00000019ff19723e */ /* 0x000fca00000010ff */
[----:B------:R2:W-:Y:S01]  /*2220*/  @P2 STG.E.U16 desc[UR36][R10.64], R25 ;  /* 0x000000190a002986 */ /* 0x0005e2000c101524 */
[----:B------:R-:W-:Y:S05]  /*2230*/  @!P0 BRA `(.L_x_33) ;  /* 0x0000000000048947 */ /* 0x000fea0003800000 */
[----:B------:R0:W5:Y:S02]  /*2240*/  LDG.E.LTC128B.U16 R152, desc[UR36][R8.64+0x2] ;  /* 0x0000022408987981 */ /* 0x000164000c1e1520 */
.L_x_33:
[----:B------:R-:W-:Y:S05]  /*2250*/  BSYNC B1 ;  /* 0x0000000000017941 */ /* 0x000fea0003800000 */
.L_x_32:
[----:B-----5:R-:W-:Y:S01]  /*2260*/  IMAD.U32 R12, R152, 0x10000, RZ ;  /* 0x00010000980c7824 */ /* 0x020fe200078e00ff */
[----:B------:R-:W-:Y:S01]  /*2270*/  ISETP.GT.AND P1, PT, R3, 0x8, PT ;  /* 0x000000080300780c */ /* 0x000fe20003f24270 */
[----:B------:R-:W-:Y:S02]  /*2280*/  BSSY B1, `(.L_x_34) ;  /* 0x0000008000017945 */ /* 0x000fe40003800000 */
[----:B------:R-:W-:Y:S01]  /*2290*/  FMUL R12, R12, R155 ;  /* 0x0000009b0c0c7220 */ /* 0x000fe20000400000 */
[----:B------:R-:W-:-:S03]  /*22a0*/  ISETP.GT.AND P2, PT, R0, RZ, P1 ;  /* 0x000000ff0000720c */ /* 0x000fc60000f44270 */
[----:B------:R-:W-:-:S05]  /*22b0*/  FFMA R12, R27, R154, R12 ;  /* 0x0000009a1b0c7223 */ /* 0x000fca000000000c */
[----:B------:R-:W-:-:S05]  /*22c0*/  F2FP.BF16.F32.PACK_AB R12, RZ, R12 ;  /* 0x0000000cff0c723e */ /* 0x000fca00000010ff */
[----:B------:R3:W-:Y:S01]  /*22d0*/  @P0 STG.E.U16 desc[UR36][R10.64+0x2], R12 ;  /* 0x0000020c0a000986 */ /* 0x0007e2000c101524 */
[----:B------:R-:W-:Y:S05]  /*22e0*/  @!P2 BRA `(.L_x_35) ;  /* 0x000000000004a947 */ /* 0x000fea0003800000 */
[----:B------:R4:W5:Y:S02]  /*22f0*/  LDG.E.LTC128B.U16 R152, desc[UR36][R6.64+0x10] ;  /* 0x0000102406987981 */ /* 0x000964000c1e1520 */
.L_x_35:
[----:B------:R-:W-:Y:S05]  /*2300*/  BSYNC B1 ;  /* 0x0000000000017941 */ /* 0x000fea0003800000 */
.L_x_34:
[----:B---3-5:R-:W-:Y:S01]  /*2310*/  IMAD.U32 R12, R152, 0x10000, RZ ;  /* 0x00010000980c7824 */ /* 0x028fe200078e00ff */
        /* <DEDUP_REMOVED lines=9> */
.L_x_37:
[----:B------:R-:W-:Y:S05]  /*23b0*/  BSYNC B1 ;  /* 0x0000000000017941 */ /* 0x000fea0003800000 */
.L_x_36:
[----:B-----5:R-:W-:Y:S01]  /*23c0*/  IMAD.U32 R12, R152, 0x10000, RZ ;  /* 0x00010000980c7824 */ /* 0x020fe200078e00ff */
[----:B------:R-:W-:Y:S01]  /*23d0*/  ISETP.GT.AND P1, PT, R0, 0x8, P1 ;  /* 0x000000080000780c */ /* 0x000fe20000f24270 */
[----:B------:R-:W-:Y:S02]  /*23e0*/  BSSY B1, `(.L_x_38) ;  /* 0x0000007000017945 */ /* 0x000fe40003800000 */
[----:B------:R-:W-:-:S04]  /*23f0*/  FMUL R12, R12, R155 ;  /* 0x0000009b0c0c7220 */ /* 0x000fc80000400000 */
[----:B------:R-:W-:-:S05]  /*2400*/  FFMA R12, R29, R154, R12 ;  /* 0x0000009a1d0c7223 */ /* 0x000fca000000000c */
[----:B------:R-:W-:-:S05]  /*2410*/  F2FP.BF16.F32.PACK_AB R12, RZ, R12 ;  /* 0x0000000cff0c723e */ /* 0x000fca00000010ff */
[----:B------:R0:W-:Y:S01]  /*2420*/  @P3 STG.E.U16 desc[UR36][R4.64+0x12], R12 ;  /* 0x0000120c04003986 */ /* 0x0001e2000c101524 */
[----:B------:R-:W-:Y:S05]  /*2430*/  @!P1 BRA `(.L_x_39) ;  /* 0x0000000000049947 */ /* 0x000fea0003800000 */
[----:B------:R0:W5:Y:S02]  /*2440*/  LDG.E.LTC128B.U16 R152, desc[UR36][R8.64+0x10] ;  /* 0x0000102408987981 */ /* 0x000164000c1e1520 */
.L_x_39:
[----:B------:R-:W-:Y:S05]  /*2450*/  BSYNC B1 ;  /* 0x0000000000017941 */ /* 0x000fea0003800000 */
.L_x_38:
[----:B0----5:R-:W-:Y:S01]  /*2460*/  IMAD.U32 R12, R152, 0x10000, RZ ;  /* 0x00010000980c7824 */ /* 0x021fe200078e00ff */
[----:B------:R-:W-:Y:S01]  /*2470*/  ISETP.GT.AND P0, PT, R0, 0x8, P0 ;  /* 0x000000080000780c */ /* 0x000fe20000704270 */
[----:B------:R-:W-:Y:S02]  /*2480*/  BSSY B1, `(.L_x_40) ;  /* 0x0000007000017945 */ /* 0x000fe40003800000 */
[----:B---3--:R-:W-:-:S04]  /*2490*/  FMUL R13, R12, R155 ;  /* 0x0000009b0c0d7220 */ /* 0x008fc80000400000 */
[----:B------:R-:W-:-:S05]  /*24a0*/  FFMA R13, R30, R154, R13 ;  /* 0x0000009a1e0d7223 */ /* 0x000fca000000000d */
[----:B------:R-:W-:-:S05]  /*24b0*/  F2FP.BF16.F32.PACK_AB R13, RZ, R13 ;  /* 0x0000000dff0d723e */ /* 0x000fca00000010ff */
[----:B------:R0:W-:Y:S01]  /*24c0*/  @P1 STG.E.U16 desc[UR36][R10.64+0x10], R13 ;  /* 0x0000100d0a001986 */ /* 0x0001e2000c101524 */
[----:B------:R-:W-:Y:S05]  /*24d0*/  @!P0 BRA `(.L_x_41) ;  /* 0x0000000000048947 */ /* 0x000fea0003800000 */
[----:B------:R3:W5:Y:S02]  /*24e0*/  LDG.E.LTC128B.U16 R152, desc[UR36][R8.64+0x12] ;  /* 0x0000122408987981 */ /* 0x000764000c1e1520 */
.L_x_41:
[----:B------:R-:W-:Y:S05]  /*24f0*/  BSYNC B1 ;  /* 0x0000000000017941 */ /* 0x000fea0003800000 */
.L_x_40:
        /* <DEDUP_REMOVED lines=10> */
.L_x_43:
[----:B------:R-:W-:Y:S05]  /*25a0*/  BSYNC B1 ;  /* 0x0000000000017941 */ /* 0x000fea0003800000 */
.L_x_42:
[----:B0----5:R-:W-:Y:S01]  /*25b0*/  IMAD.U32 R12, R152, 0x10000, RZ ;  /* 0x00010000980c7824 */ /* 0x021fe200078e00ff */
        /* <DEDUP_REMOVED lines=9> */
.L_x_45:
[----:B------:R-:W-:Y:S05]  /*2650*/  BSYNC B1 ;  /* 0x0000000000017941 */ /* 0x000fea0003800000 */
.L_x_44:
        /* <DEDUP_REMOVED lines=9> */
.L_x_47:
[----:B------:R-:W-:Y:S05]  /*26f0*/  BSYNC B1 ;  /* 0x0000000000017941 */ /* 0x000fea0003800000 */
.L_x_46:
[----:B0----5:R-:W-:Y:S01]  /*2700*/  IMAD.U32 R12, R152, 0x10000, RZ ;  /* 0x00010000980c7824 */ /* 0x021fe200078e00ff */
        /* <DEDUP_REMOVED lines=8> */
.L_x_49:
[----:B------:R-:W-:Y:S05]  /*2790*/  BSYNC B1 ;  /* 0x0000000000017941 */ /* 0x000fea0003800000 */
.L_x_48:
        /* <DEDUP_REMOVED lines=10> */
.L_x_51:
[----:B------:R-:W-:Y:S05]  /*2840*/  BSYNC B1 ;  /* 0x0000000000017941 */ /* 0x000fea0003800000 */
.L_x_50:
        /* <DEDUP_REMOVED lines=10> */
.L_x_53:
[----:B------:R-:W-:Y:S05]  /*28f0*/  BSYNC B1 ;  /* 0x0000000000017941 */ /* 0x000fea0003800000 */
.L_x_52:
        /* <DEDUP_REMOVED lines=9> */
.L_x_55:
[----:B------:R-:W-:Y:S05]  /*2990*/  BSYNC B1 ;  /* 0x0000000000017941 */ /* 0x000fea0003800000 */
.L_x_54:
        /* <DEDUP_REMOVED lines=9> */
.L_x_57:
[----:B------:R-:W-:Y:S05]  /*2a30*/  BSYNC B1 ;  /* 0x0000000000017941 */ /* 0x000fea0003800000 */
.L_x_56:
        /* <DEDUP_REMOVED lines=10> */
.L_x_59:
[----:B------:R-:W-:Y:S05]  /*2ae0*/  BSYNC B1 ;  /* 0x0000000000017941 */ /* 0x000fea0003800000 */
.L_x_58:
        /* <DEDUP_REMOVED lines=10> */
.L_x_61:
[----:B------:R-:W-:Y:S05]  /*2b90*/  BSYNC B1 ;  /* 0x0000000000017941 */ /* 0x000fea0003800000 */
.L_x_60:
        /* <DEDUP_REMOVED lines=9> */
.L_x_63:
[----:B------:R-:W-:Y:S05]  /*2c30*/  BSYNC B1 ;  /* 0x0000000000017941 */ /* 0x000fea0003800000 */
.L_x_62:
        /* <DEDUP_REMOVED lines=9> */
.L_x_65:
[----:B------:R-:W-:Y:S05]  /*2cd0*/  BSYNC B1 ;  /* 0x0000000000017941 */ /* 0x000fea0003800000 */
.L_x_64:
        /* <DEDUP_REMOVED lines=10> */
.L_x_67:
[----:B------:R-:W-:Y:S05]  /*2d80*/  BSYNC B1 ;  /* 0x0000000000017941 */ /* 0x000fea0003800000 */
.L_x_66:
        /* <DEDUP_REMOVED lines=10> */
.L_x_69:
[----:B------:R-:W-:Y:S05]  /*2e30*/  BSYNC B1 ;  /* 0x0000000000017941 */ /* 0x000fea0003800000 */
.L_x_68:
        /* <DEDUP_REMOVED lines=9> */
.L_x_71:
[----:B------:R-:W-:Y:S05]  /*2ed0*/  BSYNC B1 ;  /* 0x0000000000017941 */ /* 0x000fea0003800000 */
.L_x_70:
        /* <DEDUP_REMOVED lines=9> */
.L_x_73:
[----:B------:R-:W-:Y:S05]  /*2f70*/  BSYNC B1 ;  /* 0x0000000000017941 */ /* 0x000fea0003800000 */
.L_x_72:
        /* <DEDUP_REMOVED lines=10> */
.L_x_75:
[----:B------:R-:W-:Y:S05]  /*3020*/  BSYNC B1 ;  /* 0x0000000000017941 */ /* 0x000fea0003800000 */
.L_x_74:
        /* <DEDUP_REMOVED lines=10> */
.L_x_77:
[----:B------:R-:W-:Y:S05]  /*30d0*/  BSYNC B1 ;  /* 0x0000000000017941 */ /* 0x000fea0003800000 */
.L_x_76:
        /* <DEDUP_REMOVED lines=9> */
.L_x_79:
[----:B------:R-:W-:Y:S05]  /*3170*/  BSYNC B1 ;  /* 0x0000000000017941 */ /* 0x000fea0003800000 */
.L_x_78:
        /* <DEDUP_REMOVED lines=9> */
.L_x_81:
[----:B------:R-:W-:Y:S05]  /*3210*/  BSYNC B1 ;  /* 0x0000000000017941 */ /* 0x000fea0003800000 */
.L_x_80:
        /* <DEDUP_REMOVED lines=10> */
.L_x_83:
[----:B------:R-:W-:Y:S05]  /*32c0*/  BSYNC B1 ;  /* 0x0000000000017941 */ /* 0x000fea0003800000 */
.L_x_82:
        /* <DEDUP_REMOVED lines=10> */
.L_x_85:
[----:B------:R-:W-:Y:S05]  /*3370*/  BSYNC B1 ;  /* 0x0000000000017941 */ /* 0x000fea0003800000 */
.L_x_84:
        /* <DEDUP_REMOVED lines=9> */
.L_x_87:
[----:B------:R-:W-:Y:S05]  /*3410*/  BSYNC B1 ;  /* 0x0000000000017941 */ /* 0x000fea0003800000 */
.L_x_86:
        /* <DEDUP_REMOVED lines=9> */
.L_x_89:
[----:B------:R-:W-:Y:S05]  /*34b0*/  BSYNC B1 ;  /* 0x0000000000017941 */ /* 0x000fea0003800000 */
.L_x_88:
        /* <DEDUP_REMOVED lines=10> */
.L_x_91:
[----:B------:R-:W-:Y:S05]  /*3560*/  BSYNC B1 ;  /* 0x0000000000017941 */ /* 0x000fea0003800000 */
.L_x_90:
        /* <DEDUP_REMOVED lines=10> */
.L_x_93:
[----:B------:R-:W-:Y:S05]  /*3610*/  BSYNC B1 ;  /* 0x0000000000017941 */ /* 0x000fea0003800000 */
.L_x_92:
        /* <DEDUP_REMOVED lines=9> */
.L_x_95:
[----:B------:R-:W-:Y:S05]  /*36b0*/  BSYNC B1 ;  /* 0x0000000000017941 */ /* 0x000fea0003800000 */
.L_x_94:
        /* <DEDUP_REMOVED lines=9> */
.L_x_97:
[----:B------:R-:W-:Y:S05]  /*3750*/  BSYNC B1 ;  /* 0x0000000000017941 */ /* 0x000fea0003800000 */
.L_x_96:
        /* <DEDUP_REMOVED lines=10> */
.L_x_99:
[----:B------:R-:W-:Y:S05]  /*3800*/  BSYNC B1 ;  /* 0x0000000000017941 */ /* 0x000fea0003800000 */
.L_x_98:
        /* <DEDUP_REMOVED lines=10> */
.L_x_101:
[----:B------:R-:W-:Y:S05]  /*38b0*/  BSYNC B1 ;  /* 0x0000000000017941 */ /* 0x000fea0003800000 */
.L_x_100:
        /* <DEDUP_REMOVED lines=9> */
.L_x_103:
[----:B------:R-:W-:Y:S05]  /*3950*/  BSYNC B1 ;  /* 0x0000000000017941 */ /* 0x000fea0003800000 */
.L_x_102:
        /* <DEDUP_REMOVED lines=9> */
.L_x_105:
[----:B------:R-:W-:Y:S05]  /*39f0*/  BSYNC B1 ;  /* 0x0000000000017941 */ /* 0x000fea0003800000 */
.L_x_104:
        /* <DEDUP_REMOVED lines=10> */
.L_x_107:
[----:B------:R-:W-:Y:S05]  /*3aa0*/  BSYNC B1 ;  /* 0x0000000000017941 */ /* 0x000fea0003800000 */
.L_x_106:
        /* <DEDUP_REMOVED lines=10> */
.L_x_109:
[----:B------:R-:W-:Y:S05]  /*3b50*/  BSYNC B1 ;  /* 0x0000000000017941 */ /* 0x000fea0003800000 */
.L_x_108:
        /* <DEDUP_REMOVED lines=9> */
.L_x_111:
[----:B------:R-:W-:Y:S05]  /*3bf0*/  BSYNC B1 ;  /* 0x0000000000017941 */ /* 0x000fea0003800000 */
.L_x_110:
        /* <DEDUP_REMOVED lines=9> */
.L_x_113:
[----:B------:R-:W-:Y:S05]  /*3c90*/  BSYNC B1 ;  /* 0x0000000000017941 */ /* 0x000fea0003800000 */
.L_x_112:
        /* <DEDUP_REMOVED lines=10> */
.L_x_115:
[----:B------:R-:W-:Y:S05]  /*3d40*/  BSYNC B1 ;  /* 0x0000000000017941 */ /* 0x000fea0003800000 */
.L_x_114:
        /* <DEDUP_REMOVED lines=10> */
.L_x_117:
[----:B------:R-:W-:Y:S05]  /*3df0*/  BSYNC B1 ;  /* 0x0000000000017941 */ /* 0x000fea0003800000 */
.L_x_116:
        /* <DEDUP_REMOVED lines=9> */
.L_x_119:
[----:B------:R-:W-:Y:S05]  /*3e90*/  BSYNC B1 ;  /* 0x0000000000017941 */ /* 0x000fea0003800000 */
.L_x_118:
        /* <DEDUP_REMOVED lines=9> */
.L_x_121:
[----:B------:R-:W-:Y:S05]  /*3f30*/  BSYNC B1 ;  /* 0x0000000000017941 */ /* 0x000fea0003800000 */
.L_x_120:
        /* <DEDUP_REMOVED lines=10> */
.L_x_123:
[----:B------:R-:W-:Y:S05]  /*3fe0*/  BSYNC B1 ;  /* 0x0000000000017941 */ /* 0x000fea0003800000 */
.L_x_122:
        /* <DEDUP_REMOVED lines=10> */
.L_x_125:
[----:B------:R-:W-:Y:S05]  /*4090*/  BSYNC B1 ;  /* 0x0000000000017941 */ /* 0x000fea0003800000 */
.L_x_124:
        /* <DEDUP_REMOVED lines=9> */
.L_x_127:
[----:B------:R-:W-:Y:S05]  /*4130*/  BSYNC B1 ;  /* 0x0000000000017941 */ /* 0x000fea0003800000 */
.L_x_126:
        /* <DEDUP_REMOVED lines=9> */
.L_x_129:
[----:B------:R-:W-:Y:S05]  /*41d0*/  BSYNC B1 ;  /* 0x0000000000017941 */ /* 0x000fea0003800000 */
.L_x_128:
        /* <DEDUP_REMOVED lines=10> */
.L_x_131:
[----:B------:R-:W-:Y:S05]  /*4280*/  BSYNC B1 ;  /* 0x0000000000017941 */ /* 0x000fea0003800000 */
.L_x_130:
        /* <DEDUP_REMOVED lines=10> */
.L_x_133:
[----:B------:R-:W-:Y:S05]  /*4330*/  BSYNC B1 ;  /* 0x0000000000017941 */ /* 0x000fea0003800000 */
.L_x_132:
        /* <DEDUP_REMOVED lines=9> */
.L_x_135:
[----:B------:R-:W-:Y:S05]  /*43d0*/  BSYNC B1 ;  /* 0x0000000000017941 */ /* 0x000fea0003800000 */
.L_x_134:
        /* <DEDUP_REMOVED lines=9> */
.L_x_137:
[----:B------:R-:W-:Y:S05]  /*4470*/  BSYNC B1 ;  /* 0x0000000000017941 */ /* 0x000fea0003800000 */
.L_x_136:
        /* <DEDUP_REMOVED lines=10> */
.L_x_139:
[----:B------:R-:W-:Y:S05]  /*4520*/  BSYNC B1 ;  /* 0x0000000000017941 */ /* 0x000fea0003800000 */
.L_x_138:
        /* <DEDUP_REMOVED lines=10> */
.L_x_141:
[----:B------:R-:W-:Y:S05]  /*45d0*/  BSYNC B1 ;  /* 0x0000000000017941 */ /* 0x000fea0003800000 */
.L_x_140:
        /* <DEDUP_REMOVED lines=9> */
.L_x_143:
[----:B------:R-:W-:Y:S05]  /*4670*/  BSYNC B1 ;  /* 0x0000000000017941 */ /* 0x000fea0003800000 */
.L_x_142:
        /* <DEDUP_REMOVED lines=9> */
.L_x_145:
[----:B------:R-:W-:Y:S05]  /*4710*/  BSYNC B1 ;  /* 0x0000000000017941 */ /* 0x000fea0003800000 */
.L_x_144:
        /* <DEDUP_REMOVED lines=10> */
.L_x_147:
[----:B------:R-:W-:Y:S05]  /*47c0*/  BSYNC B1 ;  /* 0x0000000000017941 */ /* 0x000fea0003800000 */
.L_x_146:
        /* <DEDUP_REMOVED lines=10> */
.L_x_149:
[----:B------:R-:W-:Y:S05]  /*4870*/  BSYNC B1 ;  /* 0x0000000000017941 */ /* 0x000fea0003800000 */
.L_x_148:
        /* <DEDUP_REMOVED lines=9> */
.L_x_151:
[----:B------:R-:W-:Y:S05]  /*4910*/  BSYNC B1 ;  /* 0x0000000000017941 */ /* 0x000fea0003800000 */
.L_x_150:
        /* <DEDUP_REMOVED lines=9> */
.L_x_153:
[----:B------:R-:W-:Y:S05]  /*49b0*/  BSYNC B1 ;  /* 0x0000000000017941 */ /* 0x000fea0003800000 */
.L_x_152:
        /* <DEDUP_REMOVED lines=10> */
.L_x_155:
[----:B------:R-:W-:Y:S05]  /*4a60*/  BSYNC B1 ;  /* 0x0000000000017941 */ /* 0x000fea0003800000 */
.L_x_154:
        /* <DEDUP_REMOVED lines=10> */
.L_x_157:
[----:B------:R-:W-:Y:S05]  /*4b10*/  BSYNC B1 ;  /* 0x0000000000017941 */ /* 0x000fea0003800000 */
.L_x_156:
        /* <DEDUP_REMOVED lines=9> */
.L_x_159:
[----:B------:R-:W-:Y:S05]  /*4bb0*/  BSYNC B1 ;  /* 0x0000000000017941 */ /* 0x000fea0003800000 */
.L_x_158:
        /* <DEDUP_REMOVED lines=9> */
.L_x_161:
[----:B------:R-:W-:Y:S05]  /*4c50*/  BSYNC B1 ;  /* 0x0000000000017941 */ /* 0x000fea0003800000 */
.L_x_160:
        /* <DEDUP_REMOVED lines=10> */
.L_x_163:
[----:B------:R-:W-:Y:S05]  /*4d00*/  BSYNC B1 ;  /* 0x0000000000017941 */ /* 0x000fea0003800000 */
.L_x_162:
        /* <DEDUP_REMOVED lines=10> */
.L_x_165:
[----:B------:R-:W-:Y:S05]  /*4db0*/  BSYNC B1 ;  /* 0x0000000000017941 */ /* 0x000fea0003800000 */
.L_x_164:
        /* <DEDUP_REMOVED lines=9> */
.L_x_167:
[----:B------:R-:W-:Y:S05]  /*4e50*/  BSYNC B1 ;  /* 0x0000000000017941 */ /* 0x000fea0003800000 */
.L_x_166:
        /* <DEDUP_REMOVED lines=9> */
.L_x_169:
[----:B------:R-:W-:Y:S05]  /*4ef0*/  BSYNC B1 ;  /* 0x0000000000017941 */ /* 0x000fea0003800000 */
.L_x_168:
        /* <DEDUP_REMOVED lines=10> */
.L_x_171:
[----:B------:R-:W-:Y:S05]  /*4fa0*/  BSYNC B1 ;  /* 0x0000000000017941 */ /* 0x000fea0003800000 */
.L_x_170:
        /* <DEDUP_REMOVED lines=10> */
.L_x_173:
[----:B------:R-:W-:Y:S05]  /*5050*/  BSYNC B1 ;  /* 0x0000000000017941 */ /* 0x000fea0003800000 */
.L_x_172:
        /* <DEDUP_REMOVED lines=9> */
.L_x_175:
[----:B------:R-:W-:Y:S05]  /*50f0*/  BSYNC B1 ;  /* 0x0000000000017941 */ /* 0x000fea0003800000 */
.L_x_174:
        /* <DEDUP_REMOVED lines=9> */
.L_x_177:
[----:B------:R-:W-:Y:S05]  /*5190*/  BSYNC B1 ;  /* 0x0000000000017941 */ /* 0x000fea0003800000 */
.L_x_176:
        /* <DEDUP_REMOVED lines=10> */
.L_x_179:
[----:B------:R-:W-:Y:S05]  /*5240*/  BSYNC B1 ;  /* 0x0000000000017941 */ /* 0x000fea0003800000 */
.L_x_178:
        /* <DEDUP_REMOVED lines=10> */
.L_x_181:
[----:B------:R-:W-:Y:S05]  /*52f0*/  BSYNC B1 ;  /* 0x0000000000017941 */ /* 0x000fea0003800000 */
.L_x_180:
        /* <DEDUP_REMOVED lines=9> */
.L_x_183:
[----:B------:R-:W-:Y:S05]  /*5390*/  BSYNC B1 ;  /* 0x0000000000017941 */ /* 0x000fea0003800000 */
.L_x_182:
        /* <DEDUP_REMOVED lines=9> */
.L_x_185:
[----:B------:R-:W-:Y:S05]  /*5430*/  BSYNC B1 ;  /* 0x0000000000017941 */ /* 0x000fea0003800000 */
.L_x_184:
        /* <DEDUP_REMOVED lines=10> */
.L_x_187:
[----:B------:R-:W-:Y:S05]  /*54e0*/  BSYNC B1 ;  /* 0x0000000000017941 */ /* 0x000fea0003800000 */
.L_x_186:
        /* <DEDUP_REMOVED lines=10> */
.L_x_189:
[----:B------:R-:W-:Y:S05]  /*5590*/  BSYNC B1 ;  /* 0x0000000000017941 */ /* 0x000fea0003800000 */
.L_x_188:
        /* <DEDUP_REMOVED lines=9> */
.L_x_191:
[----:B------:R-:W-:Y:S05]  /*5630*/  BSYNC B1 ;  /* 0x0000000000017941 */ /* 0x000fea0003800000 */
.L_x_190:
        /* <DEDUP_REMOVED lines=9> */
.L_x_193:
[----:B------:R-:W-:Y:S05]  /*56d0*/  BSYNC B1 ;  /* 0x0000000000017941 */ /* 0x000fea0003800000 */
.L_x_192:
        /* <DEDUP_REMOVED lines=10> */
.L_x_195:
[----:B------:R-:W-:Y:S05]  /*5780*/  BSYNC B1 ;  /* 0x0000000000017941 */ /* 0x000fea0003800000 */
.L_x_194:
        /* <DEDUP_REMOVED lines=10> */
.L_x_197:
[----:B------:R-:W-:Y:S05]  /*5830*/  BSYNC B1 ;  /* 0x0000000000017941 */ /* 0x000fea0003800000 */
.L_x_196:
        /* <DEDUP_REMOVED lines=9> */
.L_x_199:
[----:B------:R-:W-:Y:S05]  /*58d0*/  BSYNC B1 ;  /* 0x0000000000017941 */ /* 0x000fea0003800000 */
.L_x_198:
        /* <DEDUP_REMOVED lines=9> */
.L_x_201:
[----:B------:R-:W-:Y:S05]  /*5970*/  BSYNC B1 ;  /* 0x0000000000017941 */ /* 0x000fea0003800000 */
.L_x_200:
        /* <DEDUP_REMOVED lines=10> */
.L_x_203:
[----:B------:R-:W-:Y:S05]  /*5a20*/  BSYNC B1 ;  /* 0x0000000000017941 */ /* 0x000fea0003800000 */
.L_x_202:
        /* <DEDUP_REMOVED lines=10> */
.L_x_205:
[----:B------:R-:W-:Y:S05]  /*5ad0*/  BSYNC B1 ;  /* 0x0000000000017941 */ /* 0x000fea0003800000 */
.L_x_204:
        /* <DEDUP_REMOVED lines=9> */
.L_x_207:
[----:B------:R-:W-:Y:S05]  /*5b70*/  BSYNC B1 ;  /* 0x0000000000017941 */ /* 0x000fea0003800000 */
.L_x_206:
        /* <DEDUP_REMOVED lines=9> */
.L_x_209:
[----:B------:R-:W-:Y:S05]  /*5c10*/  BSYNC B1 ;  /* 0x0000000000017941 */ /* 0x000fea0003800000 */
.L_x_208:
        /* <DEDUP_REMOVED lines=10> */
.L_x_211:
[----:B------:R-:W-:Y:S05]  /*5cc0*/  BSYNC B1 ;  /* 0x0000000000017941 */ /* 0x000fea0003800000 */
.L_x_210:
        /* <DEDUP_REMOVED lines=10> */
.L_x_213:
[----:B------:R-:W-:Y:S05]  /*5d70*/  BSYNC B1 ;  /* 0x0000000000017941 */ /* 0x000fea0003800000 */
.L_x_212:
        /* <DEDUP_REMOVED lines=9> */
.L_x_215:
[----:B------:R-:W-:Y:S05]  /*5e10*/  BSYNC B1 ;  /* 0x0000000000017941 */ /* 0x000fea0003800000 */
.L_x_214:
        /* <DEDUP_REMOVED lines=9> */
.L_x_217:
[----:B------:R-:W-:Y:S05]  /*5eb0*/  BSYNC B1 ;  /* 0x0000000000017941 */ /* 0x000fea0003800000 */
.L_x_216:
        /* <DEDUP_REMOVED lines=10> */
.L_x_219:
[----:B------:R-:W-:Y:S05]  /*5f60*/  BSYNC B1 ;  /* 0x0000000000017941 */ /* 0x000fea0003800000 */
.L_x_218:
        /* <DEDUP_REMOVED lines=10> */
.L_x_221:
[----:B------:R-:W-:Y:S05]  /*6010*/  BSYNC B1 ;  /* 0x0000000000017941 */ /* 0x000fea0003800000 */
.L_x_220:
        /* <DEDUP_REMOVED lines=9> */
.L_x_223:
[----:B------:R-:W-:Y:S05]  /*60b0*/  BSYNC B1 ;  /* 0x0000000000017941 */ /* 0x000fea0003800000 */
.L_x_222:
        /* <DEDUP_REMOVED lines=9> */
.L_x_225:
[----:B------:R-:W-:Y:S05]  /*6150*/  BSYNC B1 ;  /* 0x0000000000017941 */ /* 0x000fea0003800000 */
.L_x_224:
        /* <DEDUP_REMOVED lines=10> */
.L_x_227:
[----:B------:R-:W-:Y:S05]  /*6200*/  BSYNC B1 ;  /* 0x0000000000017941 */ /* 0x000fea0003800000 */
.L_x_226:
        /* <DEDUP_REMOVED lines=10> */
.L_x_229:
[----:B------:R-:W-:Y:S05]  /*62b0*/  BSYNC B1 ;  /* 0x0000000000017941 */ /* 0x000fea0003800000 */
.L_x_228:
        /* <DEDUP_REMOVED lines=9> */
.L_x_231:
[----:B------:R-:W-:Y:S05]  /*6350*/  BSYNC B1 ;  /* 0x0000000000017941 */ /* 0x000fea0003800000 */
.L_x_230:
        /* <DEDUP_REMOVED lines=9> */
.L_x_233:
[----:B------:R-:W-:Y:S05]  /*63f0*/  BSYNC B1 ;  /* 0x0000000000017941 */ /* 0x000fea0003800000 */
.L_x_232:
        /* <DEDUP_REMOVED lines=10> */
.L_x_235:
[----:B------:R-:W-:Y:S05]  /*64a0*/  BSYNC B1 ;  /* 0x0000000000017941 */ /* 0x000fea0003800000 */
.L_x_234:
        /* <DEDUP_REMOVED lines=10> */
.L_x_237:
[----:B------:R-:W-:Y:S05]  /*6550*/  BSYNC B1 ;  /* 0x0000000000017941 */ /* 0x000fea0003800000 */
.L_x_236:
        /* <DEDUP_REMOVED lines=9> */
.L_x_239:
[----:B------:R-:W-:Y:S05]  /*65f0*/  BSYNC B1 ;  /* 0x0000000000017941 */ /* 0x000fea0003800000 */
.L_x_238:
        /* <DEDUP_REMOVED lines=9> */
.L_x_241:
[----:B------:R-:W-:Y:S05]  /*6690*/  BSYNC B1 ;  /* 0x0000000000017941 */ /* 0x000fea0003800000 */
.L_x_240:
        /* <DEDUP_REMOVED lines=10> */
.L_x_243:
[----:B------:R-:W-:Y:S05]  /*6740*/  BSYNC B1 ;  /* 0x0000000000017941 */ /* 0x000fea0003800000 */
.L_x_242:
        /* <DEDUP_REMOVED lines=10> */
.L_x_245:
[----:B------:R-:W-:Y:S05]  /*67f0*/  BSYNC B1 ;  /* 0x0000000000017941 */ /* 0x000fea0003800000 */
.L_x_244:
        /* <DEDUP_REMOVED lines=9> */
.L_x_247:
[----:B------:R-:W-:Y:S05]  /*6890*/  BSYNC B1 ;  /* 0x0000000000017941 */ /* 0x000fea0003800000 */
.L_x_246:
        /* <DEDUP_REMOVED lines=9> */
.L_x_249:
[----:B------:R-:W-:Y:S05]  /*6930*/  BSYNC B1 ;  /* 0x0000000000017941 */ /* 0x000fea0003800000 */
.L_x_248:
        /* <DEDUP_REMOVED lines=10> */
.L_x_251:
[----:B------:R-:W-:Y:S05]  /*69e0*/  BSYNC B1 ;  /* 0x0000000000017941 */ /* 0x000fea0003800000 */
.L_x_250:
        /* <DEDUP_REMOVED lines=10> */
.L_x_253:
[----:B------:R-:W-:Y:S05]  /*6a90*/  BSYNC B1 ;  /* 0x0000000000017941 */ /* 0x000fea0003800000 */
.L_x_252:
        /* <DEDUP_REMOVED lines=9> */
.L_x_255:
[----:B------:R-:W-:Y:S05]  /*6b30*/  BSYNC B1 ;  /* 0x0000000000017941 */ /* 0x000fea0003800000 */
.L_x_254:
        /* <DEDUP_REMOVED lines=9> */
.L_x_257:
[----:B------:R-:W-:Y:S05]  /*6bd0*/  BSYNC B1 ;  /* 0x0000000000017941 */ /* 0x000fea0003800000 */
.L_x_256:
        /* <DEDUP_REMOVED lines=10> */
.L_x_259:
[----:B------:R-:W-:Y:S05]  /*6c80*/  BSYNC B1 ;  /* 0x0000000000017941 */ /* 0x000fea0003800000 */
.L_x_258:
        /* <DEDUP_REMOVED lines=10> */
.L_x_261:
[----:B------:R-:W-:Y:S05]  /*6d30*/  BSYNC B1 ;  /* 0x0000000000017941 */ /* 0x000fea0003800000 */
.L_x_260:
        /* <DEDUP_REMOVED lines=9> */
.L_x_263:
[----:B------:R-:W-:Y:S05]  /*6dd0*/  BSYNC B1 ;  /* 0x0000000000017941 */ /* 0x000fea0003800000 */
.L_x_262:
        /* <DEDUP_REMOVED lines=9> */
.L_x_265:
[----:B------:R-:W-:Y:S05]  /*6e70*/  BSYNC B1 ;  /* 0x0000000000017941 */ /* 0x000fea0003800000 */
.L_x_264:
        /* <DEDUP_REMOVED lines=10> */
.L_x_267:
[----:B------:R-:W-:Y:S05]  /*6f20*/  BSYNC B1 ;  /* 0x0000000000017941 */ /* 0x000fea0003800000 */
.L_x_266:
        /* <DEDUP_REMOVED lines=10> */
.L_x_269:
[----:B------:R-:W-:Y:S05]  /*6fd0*/  BSYNC B1 ;  /* 0x0000000000017941 */ /* 0x000fea0003800000 */
.L_x_268:
        /* <DEDUP_REMOVED lines=9> */
.L_x_271:
[----:B------:R-:W-:Y:S05]  /*7070*/  BSYNC B1 ;  /* 0x0000000000017941 */ /* 0x000fea0003800000 */
.L_x_270:
        /* <DEDUP_REMOVED lines=9> */
.L_x_273:
[----:B------:R-:W-:Y:S05]  /*7110*/  BSYNC B1 ;  /* 0x0000000000017941 */ /* 0x000fea0003800000 */
.L_x_272:
        /* <DEDUP_REMOVED lines=10> */
.L_x_275:
[----:B------:R-:W-:Y:S05]  /*71c0*/  BSYNC B1 ;  /* 0x0000000000017941 */ /* 0x000fea0003800000 */
.L_x_274:
        /* <DEDUP_REMOVED lines=10> */
.L_x_277:
[----:B------:R-:W-:Y:S05]  /*7270*/  BSYNC B1 ;  /* 0x0000000000017941 */ /* 0x000fea0003800000 */
.L_x_276:
[----:B01--45:R-:W-:Y:S01]  /*7280*/  IMAD.U32 R6, R152, 0x10000, RZ ;  /* 0x0001000098067824 */ /* 0x033fe200078e00ff */
        /* <DEDUP_REMOVED lines=8> */
.L_x_279:
[----:B------:R-:W-:Y:S05]  /*7310*/  BSYNC B1 ;  /* 0x0000000000017941 */ /* 0x000fea0003800000 */
.L_x_278:
[----:B0-2--5:R-:W-:Y:S01]  /*7320*/  IMAD.U32 R4, R152, 0x10000, RZ ;  /* 0x0001000098047824 */ /* 0x025fe200078e00ff */
[----:B------:R-:W-:Y:S01]  /*7330*/  ISETP.GT.AND P0, PT, R0, 0x8, P0 ;  /* 0x000000080000780c */ /* 0x000fe20000704270 */
[----:B------:R-:W-:Y:S01]  /*7340*/  @P1 IMAD.MOV.U32 R5, RZ, RZ, R11 ;  /* 0x000000ffff051224 */ /* 0x000fe200078e000b */
[----:B------:R-:W-:Y:S01]  /*7350*/  BSSY B1, `(.L_x_280) ;  /* 0x0000008000017945 */ /* 0x000fe20003800000 */
[----:B------:R-:W-:Y:S01]  /*7360*/  FMUL R3, R4, R155 ;  /* 0x0000009b04037220 */ /* 0x000fe20000400000 */
[----:B------:R-:W-:-:S03]  /*7370*/  @P1 IMAD.MOV.U32 R4, RZ, RZ, R10 ;  /* 0x000000ffff041224 */ /* 0x000fc600078e000a */
[----:B------:R-:W-:-:S05]  /*7380*/  FFMA R3, R150, R154, R3 ;  /* 0x0000009a96037223 */ /* 0x000fca0000000003 */
[----:B------:R-:W-:-:S05]  /*7390*/  F2FP.BF16.F32.PACK_AB R3, RZ, R3 ;  /* 0x00000003ff03723e */ /* 0x000fca00000010ff */
[----:B------:R0:W-:Y:S01]  /*73a0*/  @P1 STG.E.U16 desc[UR36][R4.64+0x1f0], R3 ;  /* 0x0001f00304001986 */ /* 0x0001e2000c101524 */
[----:B------:R-:W-:Y:S05]  /*73b0*/  @!P0 BRA `(.L_x_281) ;  /* 0x0000000000048947 */ /* 0x000fea0003800000 */
[----:B------:R2:W5:Y:S02]  /*73c0*/  LDG.E.LTC128B.U16 R152, desc[UR36][R8.64+0x1f2] ;  /* 0x0001f22408987981 */ /* 0x000564000c1e1520 */
.L_x_281:
[----:B------:R-:W-:Y:S05]  /*73d0*/  BSYNC B1 ;  /* 0x0000000000017941 */ /* 0x000fea0003800000 */
.L_x_280:
[----:B------:R-:W-:Y:S05]  /*73e0*/  @!P0 BRA `(.L_x_282) ;  /* 0x0000002400308947 */ /* 0x000fea0003800000 */
[----:B-----5:R-:W-:-:S04]  /*73f0*/  IMAD.U32 R152, R152, 0x10000, RZ ;  /* 0x0001000098987824 */ /* 0x020fc800078e00ff */
[----:B------:R-:W-:-:S04]  /*7400*/  FMUL R152, R152, R155 ;  /* 0x0000009b98987220 */ /* 0x000fc80000400000 */
[----:B------:R-:W-:-:S05]  /*7410*/  FFMA R152, R151, R154, R152 ;  /* 0x0000009a97987223 */ /* 0x000fca0000000098 */
[----:B------:R-:W-:-:S05]  /*7420*/  F2FP.BF16.F32.PACK_AB R152, RZ, R152 ;  /* 0x00000098ff98723e */ /* 0x000fca00000010ff */
[----:B------:R4:W-:Y:S01]  /*7430*/  STG.E.U16 desc[UR36][R10.64+0x1f2], R152 ;  /* 0x0001f2980a007986 */ /* 0x0009e2000c101524 */
[----:B------:R-:W-:Y:S05]  /*7440*/  BRA `(.L_x_282) ;  /* 0x0000002400187947 */ /* 0x000fea0003800000 */
.L_x_29:
[----:B------:R-:W-:Y:S01]  /*7450*/  ISETP.GT.AND P0, PT, R3, 0x1, PT ;  /* 0x000000010300780c */ /* 0x000fe20003f04270 */
[----:B------:R-:W-:Y:S01]  /*7460*/  ULDC.64 UR4, c[0x0][0x5c0] ;  /* 0x0001700000047ab9 */ /* 0x000fe20000000a00 */
[-C--:B------:R-:W-:Y:S01]  /*7470*/  FMUL R24, R24, R154.reuse ;  /* 0x0000009a18187220 */ /* 0x080fe20000400000 */
[-C--:B------:R-:W-:Y:S01]  /*7480*/  FMUL R25, R25, R154.reuse ;  /* 0x0000009a19197220 */ /* 0x080fe20000400000 */
[----:B------:R-:W-:Y:S01]  /*7490*/  ISETP.GT.AND P3, PT, R0, RZ, P0 ;  /* 0x000000ff0000720c */ /* 0x000fe20000764270 */
[-C--:B------:R-:W-:Y:S01]  /*74a0*/  FMUL R26, R26, R154.reuse ;  /* 0x0000009a1a1a7220 */ /* 0x080fe20000400000 */
[----:B------:R-:W-:Y:S01]  /*74b0*/  LEA R4, P4, R160, UR4, 0x1 ;  /* 0x00000004a0047c11 */ /* 0x000fe2000f8808ff */
[----:B------:R-:W-:Y:S01]  /*74c0*/  FMUL R27, R27, R154 ;  /* 0x0000009a1b1b7220 */ /* 0x000fe20000400000 */
[----:B------:R-:W-:Y:S01]  /*74d0*/  F2FP.BF16.F32.PACK_AB R24, RZ, R24 ;  /* 0x00000018ff18723e */ /* 0x000fe200000010ff */
[-C--:B------:R-:W-:Y:S01]  /*74e0*/  FMUL R28, R28, R154.reuse ;  /* 0x0000009a1c1c7220 */ /* 0x080fe20000400000 */
[----:B------:R-:W-:Y:S01]  /*74f0*/  LEA.HI.X R5, R160, UR5, R169, 0x1, P4 ;  /* 0x00000005a0057c11 */ /* 0x000fe2000a0f0ca9 */
[-C--:B------:R-:W-:Y:S01]  /*7500*/  FMUL R29, R29, R154.reuse ;  /* 0x0000009a1d1d7220 */ /* 0x080fe20000400000 */
[----:B------:R-:W-:Y:S01]  /*7510*/  F2FP.BF16.F32.PACK_AB R25, RZ, R25 ;  /* 0x00000019ff19723e */ /* 0x000fe200000010ff */
[-C--:B------:R-:W-:Y:S01]  /*7520*/  FMUL R30, R30, R154.reuse ;  /* 0x0000009a1e1e7220 */ /* 0x080fe20000400000 */
[----:B------:R-:W-:Y:S01]  /*7530*/  SHF.L.U64.HI R11, R10, 0x4, R11 ;  /* 0x000000040a0b7819 */ /* 0x000fe2000001020b */
[----:B------:R-:W-:Y:S01]  /*7540*/  @P1 STG.E.U16 desc[UR36][R4.64], R24 ;  /* 0x0000001804001986 */ /* 0x000fe2000c101524 */
[----:B------:R-:W-:Y:S01]  /*7550*/  ISETP.GT.AND P1, PT, R3, 0x8, PT ;  /* 0x000000080300780c */ /* 0x000fe20003f24270 */
[----:B------:R-:W-:Y:S01]  /*7560*/  FMUL R31, R31, R154 ;  /* 0x0000009a1f1f7220 */ /* 0x000fe20000400000 */
[----:B------:R-:W-:Y:S01]  /*7570*/  ISETP.GT.AND P4, PT, R0, 0x8, P0 ;  /* 0x000000080000780c */ /* 0x000fe20000784270 */
[----:B------:R-:W-:Y:S01]  /*7580*/  @P3 STG.E.U16 desc[UR36][R4.64+0x2], R25 ;  /* 0x0000021904003986 */ /* 0x000fe2000c101524 */
[----:B------:R-:W-:Y:S01]  /*7590*/  LEA R6, P3, R10, R4, 0x4 ;  /* 0x000000040a067211 */ /* 0x000fe200078620ff */
[-C--:B------:R-:W-:Y:S01]  /*75a0*/  FMUL R32, R32, R154.reuse ;  /* 0x0000009a20207220 */ /* 0x080fe20000400000 */
[C---:B------:R-:W-:Y:S01]  /*75b0*/  ISETP.GT.AND P2, PT, R0.reuse, 0x8, P2 ;  /* 0x000000080000780c */ /* 0x040fe20001744270 */
[-C--:B------:R-:W-:Y:S01]  /*75c0*/  FMUL R33, R33, R154.reuse ;  /* 0x0000009a21217220 */ /* 0x080fe20000400000 */
[----:B------:R-:W-:Y:S01]  /*75d0*/  ISETP.GT.AND P0, PT, R3, 0x9, PT ;  /* 0x000000090300780c */ /* 0x000fe20003f04270 */
[----:B------:R-:W-:Y:S01]  /*75e0*/  IMAD.X R7, R11, 0x1, R5, P3 ;  /* 0x000000010b077824 */ /* 0x000fe200018e0605 */
[----:B------:R-:W-:Y:S01]  /*75f0*/  ISETP.GT.AND P5, PT, R0, RZ, P1 ;  /* 0x000000ff0000720c */ /* 0x000fe20000fa4270 */
[-C--:B------:R-:W-:Y:S01]  /*7600*/  FMUL R34, R34, R154.reuse ;  /* 0x0000009a22227220 */ /* 0x080fe20000400000 */
[----:B------:R-:W-:Y:S01]  /*7610*/  ISETP.GT.AND P3, PT, R0, RZ, P0 ;  /* 0x000000ff0000720c */ /* 0x000fe20000764270 */
[----:B------:R-:W-:Y:S01]  /*7620*/  FMUL R35, R35, R154 ;  /* 0x0000009a23237220 */ /* 0x000fe20000400000 */
[----:B------:R-:W-:Y:S01]  /*7630*/  F2FP.BF16.F32.PACK_AB R26, RZ, R26 ;  /* 0x0000001aff1a723e */ /* 0x000fe200000010ff */
[-C--:B------:R-:W-:Y:S01]  /*7640*/  FMUL R36, R36, R154.reuse ;  /* 0x0000009a24247220 */ /* 0x080fe20000400000 */
[----:B------:R-:W-:Y:S01]  /*7650*/  F2FP.BF16.F32.PACK_AB R27, RZ, R27 ;  /* 0x0000001bff1b723e */ /* 0x000fe200000010ff */
[----:B------:R-:W-:Y:S01]  /*7660*/  FMUL R37, R37, R154 ;  /* 0x0000009a25257220 */ /* 0x000fe20000400000 */
[----:B------:R-:W-:Y:S01]  /*7670*/  F2FP.BF16.F32.PACK_AB R28, RZ, R28 ;  /* 0x0000001cff1c723e */ /* 0x000fe200000010ff */
[----:B------:R-:W-:Y:S01]  /*7680*/  @P2 STG.E.U16 desc[UR36][R6.64], R26 ;  /* 0x0000001a06002986 */ /* 0x000fe2000c101524 */
[----:B------:R-:W-:Y:S01]  /*7690*/  F2FP.BF16.F32.PACK_AB R29, RZ, R29 ;  /* 0x0000001dff1d723e */ /* 0x000fe200000010ff */
[-C--:B------:R-:W-:Y:S01]  /*76a0*/  FMUL R38, R38, R154.reuse ;  /* 0x0000009a26267220 */ /* 0x080fe20000400000 */
[C---:B------:R-:W-:Y:S01]  /*76b0*/  ISETP.GT.AND P2, PT, R0.reuse, 0x8, P1 ;  /* 0x000000080000780c */ /* 0x040fe20000f44270 */
[----:B------:R-:W-:Y:S01]  /*76c0*/  @P4 STG.E.U16 desc[UR36][R6.64+0x2], R27 ;  /* 0x0000021b06004986 */ /* 0x000fe2000c101524 */
[----:B------:R-:W-:Y:S01]  /*76d0*/  ISETP.GT.AND P1, PT, R3, 0x10, PT ;  /* 0x000000100300780c */ /* 0x000fe20003f24270 */
[----:B------:R-:W-:Y:S01]  /*76e0*/  FMUL R39, R39, R154 ;  /* 0x0000009a27277220 */ /* 0x000fe20000400000 */
[----:B------:R-:W-:Y:S01]  /*76f0*/  F2FP.BF16.F32.PACK_AB R30, RZ, R30 ;  /* 0x0000001eff1e723e */ /* 0x000fe200000010ff */
[----:B------:R-:W-:Y:S01]  /*7700*/  @P5 STG.E.U16 desc[UR36][R4.64+0x10], R28 ;  /* 0x0000101c04005986 */ /* 0x000fe2000c101524 */
[----:B------:R-:W-:Y:S01]  /*7710*/  ISETP.GT.AND P4, PT, R0, RZ, P1 ;  /* 0x000000ff0000720c */ /* 0x000fe20000f84270 */
[-C--:B------:R-:W-:Y:S01]  /*7720*/  FMUL R40, R40, R154.reuse ;  /* 0x0000009a28287220 */ /* 0x080fe20000400000 */
[----:B------:R-:W-:Y:S01]  /*7730*/  F2FP.BF16.F32.PACK_AB R31, RZ, R31 ;  /* 0x0000001fff1f723e */ /* 0x000fe200000010ff */
[----:B------:R-:W-:Y:S01]  /*7740*/  @P3 STG.E.U16 desc[UR36][R4.64+0x12], R29 ;  /* 0x0000121d04003986 */ /* 0x000fe2000c101524 */
[----:B------:R-:W-:Y:S01]  /*7750*/  ISETP.GT.AND P3, PT, R0, 0x8, P0 ;  /* 0x000000080000780c */ /* 0x000fe20000764270 */
[----:B------:R-:W-:Y:S01]  /*7760*/  FMUL R41, R41, R154 ;  /* 0x0000009a29297220 */ /* 0x000fe20000400000 */
[----:B------:R-:W-:Y:S01]  /*7770*/  ISETP.GT.AND P0, PT, R3, 0x11, PT ;  /* 0x000000110300780c */ /* 0x000fe20003f04270 */
[----:B------:R-:W-:Y:S01]  /*7780*/  @P2 STG.E.U16 desc[UR36][R6.64+0x10], R30 ;  /* 0x0000101e06002986 */ /* 0x000fe2000c101524 */
[----:B------:R-:W-:Y:S01]  /*7790*/  F2FP.BF16.F32.PACK_AB R32, RZ, R32 ;  /* 0x00000020ff20723e */ /* 0x000fe200000010ff */
[-C--:B------:R-:W-:Y:S01]  /*77a0*/  FMUL R42, R42, R154.reuse ;  /* 0x0000009a2a2a7220 */ /* 0x080fe20000400000 */
[C---:B------:R-:W-:Y:S01]  /*77b0*/  ISETP.GT.AND P5, PT, R0.reuse, RZ, P0 ;  /* 0x000000ff0000720c */ /* 0x040fe200007a4270 */
[-C--:B------:R-:W-:Y:S01]  /*77c0*/  FMUL R43, R43, R154.reuse ;  /* 0x0000009a2b2b7220 */ /* 0x080fe20000400000 */
[----:B------:R-:W-:Y:S01]  /*77d0*/  ISETP.GT.AND P2, PT, R0, 0x8, P1 ;  /* 0x000000080000780c */ /* 0x000fe20000f44270 */
[-C--:B------:R-:W-:Y:S01]  /*77e0*/  FMUL R44, R44, R154.reuse ;  /* 0x0000009a2c2c7220 */ /* 0x080fe20000400000 */
[----:B------:R-:W-:Y:S01]  /*77f0*/  ISETP.GT.AND P1, PT, R3, 0x18, PT ;  /* 0x000000180300780c */ /* 0x000fe20003f24270 */
[-C--:B------:R-:W-:Y:S01]  /*7800*/  FMUL R45, R45, R154.reuse ;  /* 0x0000009a2d2d7220 */ /* 0x080fe20000400000 */
[----:B------:R-:W-:Y:S01]  /*7810*/  F2FP.BF16.F32.PACK_AB R33, RZ, R33 ;  /* 0x00000021ff21723e */ /* 0x000fe200000010ff */
[----:B------:R-:W-:Y:S01]  /*7820*/  @P3 STG.E.U16 desc[UR36][R6.64+0x12], R31 ;  /* 0x0000121f06003986 */ /* 0x000fe2000c101524 */
[----:B------:R-:W-:Y:S01]  /*7830*/  ISETP.GT.AND P3, PT, R0, 0x8, P0 ;  /* 0x000000080000780c */ /* 0x000fe20000764270 */
[-C--:B------:R-:W-:Y:S01]  /*7840*/  FMUL R46, R46, R154.reuse ;  /* 0x0000009a2e2e7220 */ /* 0x080fe20000400000 */
[----:B------:R-:W-:Y:S01]  /*7850*/  ISETP.GT.AND P0, PT, R3, 0x19, PT ;  /* 0x000000190300780c */ /* 0x000fe20003f04270 */
[----:B------:R-:W-:Y:S01]  /*7860*/  @P4 STG.E.U16 desc[UR36][R4.64+0x20], R32 ;  /* 0x0000202004004986 */ /* 0x000fe2000c101524 */
[C---:B------:R-:W-:Y:S01]  /*7870*/  ISETP.GT.AND P4, PT, R0.reuse, RZ, P1 ;  /* 0x000000ff0000720c */ /* 0x040fe20000f84270 */
[----:B------:R-:W-:Y:S01]  /*7880*/  FMUL R47, R47, R154 ;  /* 0x0000009a2f2f7220 */ /* 0x000fe20000400000 */
[----:B------:R-:W-:Y:S01]  /*7890*/  F2FP.BF16.F32.PACK_AB R34, RZ, R34 ;  /* 0x00000022ff22723e */ /* 0x000fe200000010ff */
[----:B------:R-:W-:Y:S01]  /*78a0*/  @P5 STG.E.U16 desc[UR36][R4.64+0x22], R33 ;  /* 0x0000222104005986 */ /* 0x000fe2000c101524 */
[----:B------:R-:W-:Y:S01]  /*78b0*/  ISETP.GT.AND P5, PT, R0, RZ, P0 ;  /* 0x000000ff0000720c */ /* 0x000fe200007a4270 */
[----:B------:R-:W-:Y:S01]  /*78c0*/  FMUL R48, R48, R154 ;  /* 0x0000009a30307220 */ /* 0x000fe20000400000 */
[----:B------:R-:W-:Y:S01]  /*78d0*/  F2FP.BF16.F32.PACK_AB R35, RZ, R35 ;  /* 0x00000023ff23723e */ /* 0x000fe200000010ff */
[----:B------:R-:W-:Y:S01]  /*78e0*/  @P2 STG.E.U16 desc[UR36][R6.64+0x20], R34 ;  /* 0x0000202206002986 */ /* 0x000fe2000c101524 */
[----:B------:R-:W-:Y:S01]  /*78f0*/  F2FP.BF16.F32.PACK_AB R36, RZ, R36 ;  /* 0x00000024ff24723e */ /* 0x000fe200000010ff */
[-C--:B------:R-:W-:Y:S01]  /*7900*/  FMUL R49, R49, R154.reuse ;  /* 0x0000009a31317220 */ /* 0x080fe20000400000 */
[----:B------:R-:W-:Y:S01]  /*7910*/  ISETP.GT.AND P2, PT, R0, 0x8, P1 ;  /* 0x000000080000780c */ /* 0x000fe20000f44270 */
[----:B------:R-:W-:Y:S01]  /*7920*/  @P3 STG.E.U16 desc[UR36][R6.64+0x22], R35 ;  /* 0x0000222306003986 */ /* 0x000fe2000c101524 */
[----:B------:R-:W-:Y:S01]  /*7930*/  ISETP.GT.AND P1, PT, R3, 0x20, PT ;  /* 0x000000200300780c */ /* 0x000fe20003f24270 */
[-C--:B------:R-:W-:Y:S01]  /*7940*/  FMUL R50, R50, R154.reuse ;  /* 0x0000009a32327220 */ /* 0x080fe20000400000 */
[----:B------:R-:W-:Y:S01]  /*7950*/  F2FP.BF16.F32.PACK_AB R37, RZ, R37 ;  /* 0x00000025ff25723e */ /* 0x000fe200000010ff */
[----:B------:R-:W-:Y:S01]  /*7960*/  @P4 STG.E.U16 desc[UR36][R4.64+0x30], R36 ;  /* 0x0000302404004986 */ /* 0x000fe2000c101524 */
[C---:B------:R-:W-:Y:S01]  /*7970*/  ISETP.GT.AND P3, PT, R0.reuse, 0x8, P0 ;  /* 0x000000080000780c */ /* 0x040fe20000764270 */
[-C--:B------:R-:W-:Y:S01]  /*7980*/  FMUL R51, R51, R154.reuse ;  /* 0x0000009a33337220 */ /* 0x080fe20000400000 */
[----:B------:R-:W-:Y:S01]  /*7990*/  ISETP.GT.AND P0, PT, R3, 0x21, PT ;  /* 0x000000210300780c */ /* 0x000fe20003f04270 */
[----:B------:R-:W-:Y:S01]  /*79a0*/  @P5 STG.E.U16 desc[UR36][R4.64+0x32], R37 ;  /* 0x0000322504005986 */ /* 0x000fe2000c101524 */
[----:B------:R-:W-:Y:S01]  /*79b0*/  ISETP.GT.AND P4, PT, R0, RZ, P1 ;  /* 0x000000ff0000720c */ /* 0x000fe20000f84270 */
[----:B------:R-:W-:Y:S01]  /*79c0*/  FMUL R52, R52, R154 ;  /* 0x0000009a34347220 */ /* 0x000fe20000400000 */
[----:B------:R-:W-:Y:S01]  /*79d0*/  F2FP.BF16.F32.PACK_AB R38, RZ, R38 ;  /* 0x00000026ff26723e */ /* 0x000fe200000010ff */
[-C--:B------:R-:W-:Y:S01]  /*79e0*/  FMUL R53, R53, R154.reuse ;  /* 0x0000009a35357220 */ /* 0x080fe20000400000 */
        /* <DEDUP_REMOVED lines=325> */
[----:B------:R-:W-:Y:S01]  /*8e40*/  FMUL R151, R151, R154 ;  /* 0x0000009a97977220 */ /* 0x000fe20000400000 */
[----:B------:R-:W-:Y:S01]  /*8e50*/  ISETP.GT.AND P2, PT, R0, 0x8, P1 ;  /* 0x000000080000780c */ /* 0x000fe20000f44270 */
[----:B------:R-:W-:Y:S01]  /*8e60*/  @P3 STG.E.U16 desc[UR36][R6.64+0x132], R103 ;  /* 0x0001326706003986 */ /* 0x000fe2000c101524 */
[----:B------:R-:W-:-:S02]  /*8e70*/  ISETP.GT.AND P1, PT, R3, 0xa8, PT ;  /* 0x000000a80300780c */ /* 0x000fc40003f24270 */
[----:B------:R-:W-:Y:S01]  /*8e80*/  F2FP.BF16.F32.PACK_AB R105, RZ, R105 ;  /* 0x00000069ff69723e */ /* 0x000fe200000010ff */
[----:B------:R-:W-:Y:S01]  /*8e90*/  @P4 STG.E.U16 desc[UR36][R4.64+0x140], R104 ;  /* 0x0001406804004986 */ /* 0x000fe2000c101524 */
[C---:B------:R-:W-:Y:S02]  /*8ea0*/  ISETP.GT.AND P3, PT, R0.reuse, 0x8, P0 ;  /* 0x000000080000780c */ /* 0x040fe40000764270 */
[----:B------:R-:W-:Y:S01]  /*8eb0*/  ISETP.GT.AND P0, PT, R3, 0xa9, PT ;  /* 0x000000a90300780c */ /* 0x000fe20003f04270 */
[----:B------:R-:W-:Y:S01]  /*8ec0*/  @P5 STG.E.U16 desc[UR36][R4.64+0x142], R105 ;  /* 0x0001426904005986 */ /* 0x000fe2000c101524 */
[C---:B------:R-:W-:Y:S02]  /*8ed0*/  ISETP.GT.AND P4, PT, R0.reuse, RZ, P1 ;  /* 0x000000ff0000720c */ /* 0x040fe40000f84270 */
[----:B------:R-:W-:Y:S02]  /*8ee0*/  F2FP.BF16.F32.PACK_AB R106, RZ, R106 ;  /* 0x0000006aff6a723e */ /* 0x000fe400000010ff */
[----:B------:R-:W-:-:S02]  /*8ef0*/  ISETP.GT.AND P5, PT, R0, RZ, P0 ;  /* 0x000000ff0000720c */ /* 0x000fc400007a4270 */
[----:B------:R-:W-:Y:S01]  /*8f00*/  F2FP.BF16.F32.PACK_AB R107, RZ, R107 ;  /* 0x0000006bff6b723e */ /* 0x000fe200000010ff */
[----:B------:R-:W-:Y:S01]  /*8f10*/  @P2 STG.E.U16 desc[UR36][R6.64+0x140], R106 ;  /* 0x0001406a06002986 */ /* 0x000fe2000c101524 */
[----:B------:R-:W-:Y:S02]  /*8f20*/  F2FP.BF16.F32.PACK_AB R108, RZ, R108 ;  /* 0x0000006cff6c723e */ /* 0x000fe400000010ff */
[C---:B------:R-:W-:Y:S01]  /*8f30*/  ISETP.GT.AND P2, PT, R0.reuse, 0x8, P1 ;  /* 0x000000080000780c */ /* 0x040fe20000f44270 */
[----:B------:R-:W-:Y:S01]  /*8f40*/  @P3 STG.E.U16 desc[UR36][R6.64+0x142], R107 ;  /* 0x0001426b06003986 */ /* 0x000fe2000c101524 */
[----:B------:R-:W-:Y:S02]  /*8f50*/  ISETP.GT.AND P1, PT, R3, 0xb0, PT ;  /* 0x000000b00300780c */ /* 0x000fe40003f24270 */
[----:B------:R-:W-:Y:S01]  /*8f60*/  F2FP.BF16.F32.PACK_AB R109, RZ, R109 ;  /* 0x0000006dff6d723e */ /* 0x000fe200000010ff */
[----:B------:R-:W-:Y:S01]  /*8f70*/  @P4 STG.E.U16 desc[UR36][R4.64+0x150], R108 ;  /* 0x0001506c04004986 */ /* 0x000fe2000c101524 */
[----:B------:R-:W-:-:S02]  /*8f80*/  ISETP.GT.AND P3, PT, R0, 0x8, P0 ;  /* 0x000000080000780c */ /* 0x000fc40000764270 */
[----:B------:R-:W-:Y:S01]  /*8f90*/  ISETP.GT.AND P0, PT, R3, 0xb1, PT ;  /* 0x000000b10300780c */ /* 0x000fe20003f04270 */
[----:B------:R-:W-:Y:S01]  /*8fa0*/  @P5 STG.E.U16 desc[UR36][R4.64+0x152], R109 ;  /* 0x0001526d04005986 */ /* 0x000fe2000c101524 */
[C---:B------:R-:W-:Y:S02]  /*8fb0*/  ISETP.GT.AND P4, PT, R0.reuse, RZ, P1 ;  /* 0x000000ff0000720c */ /* 0x040fe40000f84270 */
[----:B------:R-:W-:Y:S02]  /*8fc0*/  F2FP.BF16.F32.PACK_AB R110, RZ, R110 ;  /* 0x0000006eff6e723e */ /* 0x000fe400000010ff */
[----:B------:R-:W-:Y:S02]  /*8fd0*/  ISETP.GT.AND P5, PT, R0, RZ, P0 ;  /* 0x000000ff0000720c */ /* 0x000fe400007a4270 */
[----:B------:R-:W-:Y:S01]  /*8fe0*/  F2FP.BF16.F32.PACK_AB R111, RZ, R111 ;  /* 0x0000006fff6f723e */ /* 0x000fe200000010ff */
[----:B------:R-:W-:Y:S01]  /*8ff0*/  @P2 STG.E.U16 desc[UR36][R6.64+0x150], R110 ;  /* 0x0001506e06002986 */ /* 0x000fe2000c101524 */
[----:B------:R-:W-:-:S02]  /*9000*/  F2FP.BF16.F32.PACK_AB R112, RZ, R112 ;  /* 0x00000070ff70723e */ /* 0x000fc400000010ff */
[C---:B------:R-:W-:Y:S01]  /*9010*/  ISETP.GT.AND P2, PT, R0.reuse, 0x8, P1 ;  /* 0x000000080000780c */ /* 0x040fe20000f44270 */
[----:B------:R-:W-:Y:S01]  /*9020*/  @P3 STG.E.U16 desc[UR36][R6.64+0x152], R111 ;  /* 0x0001526f06003986 */ /* 0x000fe2000c101524 */
[C---:B------:R-:W-:Y:S02]  /*9030*/  ISETP.GT.AND P1, PT, R3.reuse, 0xb8, PT ;  /* 0x000000b80300780c */ /* 0x040fe40003f24270 */
[----:B------:R-:W-:Y:S01]  /*9040*/  F2FP.BF16.F32.PACK_AB R113, RZ, R113 ;  /* 0x00000071ff71723e */ /* 0x000fe200000010ff */
[----:B------:R-:W-:Y:S01]  /*9050*/  @P4 STG.E.U16 desc[UR36][R4.64+0x160], R112 ;  /* 0x0001607004004986 */ /* 0x000fe2000c101524 */
[C---:B------:R-:W-:Y:S02]  /*9060*/  ISETP.GT.AND P3, PT, R0.reuse, 0x8, P0 ;  /* 0x000000080000780c */ /* 0x040fe40000764270 */
[----:B------:R-:W-:Y:S01]  /*9070*/  ISETP.GT.AND P0, PT, R3, 0xb9, PT ;  /* 0x000000b90300780c */ /* 0x000fe20003f04270 */
[----:B------:R-:W-:Y:S01]  /*9080*/  @P5 STG.E.U16 desc[UR36][R4.64+0x162], R113 ;  /* 0x0001627104005986 */ /* 0x000fe2000c101524 */
[----:B------:R-:W-:-:S02]  /*9090*/  ISETP.GT.AND P4, PT, R0, RZ, P1 ;  /* 0x000000ff0000720c */ /* 0x000fc40000f84270 */
[----:B------:R-:W-:Y:S02]  /*90a0*/  F2FP.BF16.F32.PACK_AB R114, RZ, R114 ;  /* 0x00000072ff72723e */ /* 0x000fe400000010ff */
[C---:B------:R-:W-:Y:S02]  /*90b0*/  ISETP.GT.AND P5, PT, R0.reuse, RZ, P0 ;  /* 0x000000ff0000720c */ /* 0x040fe400007a4270 */
[----:B------:R-:W-:Y:S01]  /*90c0*/  F2FP.BF16.F32.PACK_AB R115, RZ, R115 ;  /* 0x00000073ff73723e */ /* 0x000fe200000010ff */
[----:B------:R-:W-:Y:S01]  /*90d0*/  @P2 STG.E.U16 desc[UR36][R6.64+0x160], R114 ;  /* 0x0001607206002986 */ /* 0x000fe2000c101524 */
[----:B------:R-:W-:Y:S02]  /*90e0*/  F2FP.BF16.F32.PACK_AB R116, RZ, R116 ;  /* 0x00000074ff74723e */ /* 0x000fe400000010ff */
        /* <DEDUP_REMOVED lines=65> */
[----:B------:R-:W-:Y:S02]  /*9500*/  ISETP.GT.AND P5, PT, R0, RZ, P0 ;  /* 0x000000ff0000720c */ /* 0x000fe400007a4270 */
[----:B------:R-:W-:Y:S02]  /*9510*/  F2FP.BF16.F32.PACK_AB R134, RZ, R134 ;  /* 0x00000086ff86723e */ /* 0x000fe400000010ff */
[----:B------:R-:W-:Y:S02]  /*9520*/  F2FP.BF16.F32.PACK_AB R135, RZ, R135 ;  /* 0x00000087ff87723e */ /* 0x000fe400000010ff */
[----:B------:R-:W-:Y:S01]  /*9530*/  F2FP.BF16.F32.PACK_AB R136, RZ, R136 ;  /* 0x00000088ff88723e */ /* 0x000fe200000010ff */
[----:B------:R-:W-:Y:S01]  /*9540*/  @P2 STG.E.U16 desc[UR36][R6.64+0x1b0], R134 ;  /* 0x0001b08606002986 */ /* 0x000fe2000c101524 */
[----:B------:R-:W-:-:S02]  /*9550*/  F2FP.BF16.F32.PACK_AB R137, RZ, R137 ;  /* 0x00000089ff89723e */ /* 0x000fc400000010ff */
[C---:B------:R-:W-:Y:S01]  /*9560*/  ISETP.GT.AND P1, PT, R0.reuse, 0x8, P1 ;  /* 0x000000080000780c */ /* 0x040fe20000f24270 */
[----:B------:R-:W-:Y:S01]  /*9570*/  @P3 STG.E.U16 desc[UR36][R6.64+0x1b2], R135 ;  /* 0x0001b28706003986 */ /* 0x000fe2000c101524 */
[C---:B------:R-:W-:Y:S02]  /*9580*/  ISETP.GT.AND P2, PT, R0.reuse, 0x8, P0 ;  /* 0x000000080000780c */ /* 0x040fe40000744270 */
[C---:B------:R-:W-:Y:S01]  /*9590*/  ISETP.GT.AND P0, PT, R3.reuse, 0xe9, PT ;  /* 0x000000e90300780c */ /* 0x040fe20003f04270 */
[----:B------:R-:W-:Y:S01]  /*95a0*/  @P4 STG.E.U16 desc[UR36][R4.64+0x1c0], R136 ;  /* 0x0001c08804004986 */ /* 0x000fe2000c101524 */
[----:B------:R-:W-:Y:S02]  /*95b0*/  ISETP.GT.AND P4, PT, R3, 0xe8, PT ;  /* 0x000000e80300780c */ /* 0x000fe40003f84270 */
[----:B------:R-:W-:Y:S01]  /*95c0*/  F2FP.BF16.F32.PACK_AB R138, RZ, R138 ;  /* 0x0000008aff8a723e */ /* 0x000fe200000010ff */
[----:B------:R-:W-:Y:S01]  /*95d0*/  @P5 STG.E.U16 desc[UR36][R4.64+0x1c2], R137 ;  /* 0x0001c28904005986 */ /* 0x000fe2000c101524 */
[----:B------:R-:W-:-:S02]  /*95e0*/  ISETP.GT.AND P5, PT, R0, RZ, P4 ;  /* 0x000000ff0000720c */ /* 0x000fc400027a4270 */
[----:B------:R-:W-:Y:S01]  /*95f0*/  F2FP.BF16.F32.PACK_AB R139, RZ, R139 ;  /* 0x0000008bff8b723e */ /* 0x000fe200000010ff */
[----:B------:R-:W-:Y:S01]  /*9600*/  @P1 STG.E.U16 desc[UR36][R6.64+0x1c0], R138 ;  /* 0x0001c08a06001986 */ /* 0x000fe2000c101524 */
[----:B------:R-:W-:Y:S02]  /*9610*/  F2FP.BF16.F32.PACK_AB R140, RZ, R140 ;  /* 0x0000008cff8c723e */ /* 0x000fe400000010ff */
[C---:B------:R-:W-:Y:S01]  /*9620*/  ISETP.GT.AND P3, PT, R0.reuse, RZ, P0 ;  /* 0x000000ff0000720c */ /* 0x040fe20000764270 */
[----:B------:R-:W-:Y:S01]  /*9630*/  @P2 STG.E.U16 desc[UR36][R6.64+0x1c2], R139 ;  /* 0x0001c28b06002986 */ /* 0x000fe2000c101524 */
[C---:B------:R-:W-:Y:S02]  /*9640*/  ISETP.GT.AND P4, PT, R0.reuse, 0x8, P4 ;  /* 0x000000080000780c */ /* 0x040fe40002784270 */
[----:B------:R-:W-:Y:S02]  /*9650*/  F2FP.BF16.F32.PACK_AB R141, RZ, R141 ;  /* 0x0000008dff8d723e */ /* 0x000fe400000010ff */
[----:B------:R-:W-:Y:S01]  /*9660*/  F2FP.BF16.F32.PACK_AB R142, RZ, R142 ;  /* 0x0000008eff8e723e */ /* 0x000fe200000010ff */
[----:B------:R-:W-:Y:S01]  /*9670*/  @P5 STG.E.U16 desc[UR36][R4.64+0x1d0], R140 ;  /* 0x0001d08c04005986 */ /* 0x000fe2000c101524 */
[----:B------:R-:W-:-:S02]  /*9680*/  ISETP.GT.AND P5, PT, R0, 0x8, P0 ;  /* 0x000000080000780c */ /* 0x000fc400007a4270 */
[----:B------:R-:W-:Y:S02]  /*9690*/  F2FP.BF16.F32.PACK_AB R143, RZ, R143 ;  /* 0x0000008fff8f723e */ /* 0x000fe400000010ff */
[C---:B------:R-:W-:Y:S01]  /*96a0*/  ISETP.GT.AND P0, PT, R3.reuse, 0xf1, PT ;  /* 0x000000f10300780c */ /* 0x040fe20003f04270 */
[----:B------:R-:W-:Y:S01]  /*96b0*/  @P3 STG.E.U16 desc[UR36][R4.64+0x1d2], R141 ;  /* 0x0001d28d04003986 */ /* 0x000fe2000c101524 */
[----:B------:R-:W-:Y:S02]  /*96c0*/  ISETP.GT.AND P3, PT, R3, 0xf0, PT ;  /* 0x000000f00300780c */ /* 0x000fe40003f64270 */
[----:B------:R-:W-:Y:S01]  /*96d0*/  F2FP.BF16.F32.PACK_AB R144, RZ, R144 ;  /* 0x00000090ff90723e */ /* 0x000fe200000010ff */
[----:B------:R-:W-:Y:S01]  /*96e0*/  @P4 STG.E.U16 desc[UR36][R6.64+0x1d0], R142 ;  /* 0x0001d08e06004986 */ /* 0x000fe2000c101524 */
[C---:B------:R-:W-:Y:S02]  /*96f0*/  ISETP.GT.AND P4, PT, R0.reuse, RZ, P3 ;  /* 0x000000ff0000720c */ /* 0x040fe40001f84270 */
[----:B------:R-:W-:Y:S01]  /*9700*/  F2FP.BF16.F32.PACK_AB R145, RZ, R145 ;  /* 0x00000091ff91723e */ /* 0x000fe200000010ff */
[----:B------:R-:W-:Y:S01]  /*9710*/  @P5 STG.E.U16 desc[UR36][R6.64+0x1d2], R143 ;  /* 0x0001d28f06005986 */ /* 0x000fe2000c101524 */
[----:B------:R-:W-:-:S02]  /*9720*/  ISETP.GT.AND P5, PT, R0, RZ, P0 ;  /* 0x000000ff0000720c */ /* 0x000fc400007a4270 */
[C---:B------:R-:W-:Y:S02]  /*9730*/  ISETP.GT.AND P2, PT, R3.reuse, 0xf8, PT ;  /* 0x000000f80300780c */ /* 0x040fe40003f44270 */
[----:B------:R-:W-:Y:S02]  /*9740*/  ISETP.GT.AND P1, PT, R3, 0xf9, PT ;  /* 0x000000f90300780c */ /* 0x000fe40003f24270 */
[C---:B------:R-:W-:Y:S02]  /*9750*/  ISETP.GT.AND P3, PT, R0.reuse, 0x8, P3 ;  /* 0x000000080000780c */ /* 0x040fe40001f64270 */
[C---:B------:R-:W-:Y:S01]  /*9760*/  ISETP.GT.AND P0, PT, R0.reuse, 0x8, P0 ;  /* 0x000000080000780c */ /* 0x040fe20000704270 */
[----:B------:R-:W-:Y:S01]  /*9770*/  @P4 STG.E.U16 desc[UR36][R4.64+0x1e0], R144 ;  /* 0x0001e09004004986 */ /* 0x000fe2000c101524 */
[C---:B------:R-:W-:Y:S02]  /*9780*/  ISETP.GT.AND P4, PT, R0.reuse, RZ, P1 ;  /* 0x000000ff0000720c */ /* 0x040fe40000f84270 */
[----:B------:R-:W-:Y:S01]  /*9790*/  F2FP.BF16.F32.PACK_AB R146, RZ, R146 ;  /* 0x00000092ff92723e */ /* 0x000fe200000010ff */
[----:B------:R-:W-:Y:S01]  /*97a0*/  @P5 STG.E.U16 desc[UR36][R4.64+0x1e2], R145 ;  /* 0x0001e29104005986 */ /* 0x000fe2000c101524 */
[----:B------:R-:W-:-:S02]  /*97b0*/  ISETP.GT.AND P5, PT, R0, RZ, P2 ;  /* 0x000000ff0000720c */ /* 0x000fc400017a4270 */
[C---:B------:R-:W-:Y:S02]  /*97c0*/  ISETP.GT.AND P2, PT, R0.reuse, 0x8, P2 ;  /* 0x000000080000780c */ /* 0x040fe40001744270 */
[----:B------:R-:W-:Y:S01]  /*97d0*/  F2FP.BF16.F32.PACK_AB R147, RZ, R147 ;  /* 0x00000093ff93723e */ /* 0x000fe200000010ff */
[----:B------:R-:W-:Y:S01]  /*97e0*/  @P3 STG.E.U16 desc[UR36][R6.64+0x1e0], R146 ;  /* 0x0001e09206003986 */ /* 0x000fe2000c101524 */
[----:B------:R-:W-:Y:S02]  /*97f0*/  ISETP.GT.AND P1, PT, R0, 0x8, P1 ;  /* 0x000000080000780c */ /* 0x000fe40000f24270 */
[----:B------:R-:W-:Y:S01]  /*9800*/  F2FP.BF16.F32.PACK_AB R148, RZ, R148 ;  /* 0x00000094ff94723e */ /* 0x000fe200000010ff */
[----:B------:R-:W-:Y:S01]  /*9810*/  @P0 STG.E.U16 desc[UR36][R6.64+0x1e2], R147 ;  /* 0x0001e29306000986 */ /* 0x000fe2000c101524 */
[----:B------:R-:W-:Y:S02]  /*9820*/  F2FP.BF16.F32.PACK_AB R149, RZ, R149 ;  /* 0x00000095ff95723e */ /* 0x000fe400000010ff */
[----:B------:R-:W-:Y:S01]  /*9830*/  F2FP.BF16.F32.PACK_AB R150, RZ, R150 ;  /* 0x00000096ff96723e */ /* 0x000fe200000010ff */
[----:B------:R-:W-:Y:S01]  /*9840*/  @P5 STG.E.U16 desc[UR36][R4.64+0x1f0], R148 ;  /* 0x0001f09404005986 */ /* 0x000fe2000c101524 */
[----:B------:R-:W-:-:S03]  /*9850*/  F2FP.BF16.F32.PACK_AB R151, RZ, R151 ;  /* 0x00000097ff97723e */ /* 0x000fc600000010ff */
[----:B------:R0:W-:Y:S02]  /*9860*/  @P4 STG.E.U16 desc[UR36][R4.64+0x1f2], R149 ;  /* 0x0001f29504004986 */ /* 0x0001e4000c101524 */
[----:B0-----:R-:W-:Y:S02]  /*9870*/  @P2 IMAD.MOV.U32 R4, RZ, RZ, R6 ;  /* 0x000000ffff042224 */ /* 0x001fe400078e0006 */
[----:B------:R-:W-:-:S05]  /*9880*/  @P2 IMAD.MOV.U32 R5, RZ, RZ, R7 ;  /* 0x000000ffff052224 */ /* 0x000fca00078e0007 */
[----:B------:R0:W-:Y:S04]  /*9890*/  @P2 STG.E.U16 desc[UR36][R4.64+0x1f0], R150 ;  /* 0x0001f09604002986 */ /* 0x0001e8000c101524 */
[----:B------:R0:W-:Y:S02]  /*98a0*/  @P1 STG.E.U16 desc[UR36][R6.64+0x1f2], R151 ;  /* 0x0001f29706001986 */ /* 0x0001e4000c101524 */
.L_x_282:
[----:B------:R-:W-:Y:S05]  /*98b0*/  BSYNC B0 ;  /* 0x0000000000007941 */ /* 0x000fea0003800000 */
.L_x_28:
[----:B------:R-:W-:Y:S01]  /*98c0*/  ULDC UR4, c[0x0][0xc] ;  /* 0x0000030000047ab9 */ /* 0x000fe20000000800 */
[----:B------:R-:W-:Y:S01]  /*98d0*/  ULDC UR5, c[0x0][0x10] ;  /* 0x0000040000057ab9 */ /* 0x000fe20000000800 */
[----:B0-----:R-:W0:Y:S01]  /*98e0*/  LDC R3, c[0x0][0x14] ;  /* 0x00000500ff037b82 */ /* 0x001e220000000800 */
[----:B------:R-:W-:Y:S01]  /*98f0*/  UIMAD.WIDE.U32 UR4, UR4, UR5, URZ ;  /* 0x00000005040472a5 */ /* 0x000fe2000f8e003f */
[----:B------:R-:W-:Y:S01]  /*9900*/  PRMT R0, RZ, 0x7610, R0 ;  /* 0x00007610ff007816 */ /* 0x000fe20000000000 */
[----:B----45:R-:W-:Y:S02]  /*9910*/  IMAD.MOV.U32 R152, RZ, RZ, -0x1 ;  /* 0xffffffffff987424 */ /* 0x030fe400078e00ff */
[----:B------:R-:W-:Y:S02]  /*9920*/  IMAD.MOV.U32 R23, RZ, RZ, -0x1 ;  /* 0xffffffffff177424 */ /* 0x000fe400078e00ff */
[----:B0-----:R-:W-:-:S04]  /*9930*/  IMAD.WIDE.U32 R16, R3, UR4, R16 ;  /* 0x0000000403107c25 */ /* 0x001fc8000f8e0010 */
[----:B------:R-:W-:Y:S01]  /*9940*/  IMAD R3, R3, UR5, RZ ;  /* 0x0000000503037c24 */ /* 0x000fe2000f8e02ff */
[----:B------:R-:W-:Y:S02]  /*9950*/  ULDC.64 UR4, c[0x0][0x650] ;  /* 0x0001940000047ab9 */ /* 0x000fe40000000a00 */
[----:B------:R-:W-:Y:S01]  /*9960*/  ISETP.GE.U32.AND P0, PT, R16, UR4, PT ;  /* 0x0000000410007c0c */ /* 0x000fe2000bf06070 */
[----:B------:R-:W-:-:S05]  /*9970*/  IMAD.IADD R17, R17, 0x1, R3 ;  /* 0x0000000111117824 */ /* 0x000fca00078e0203 */
[----:B------:R-:W-:-:S13]  /*9980*/  ISETP.GE.U32.AND.EX P0, PT, R17, UR5, PT, P0 ;  /* 0x0000000511007c0c */ /* 0x000fda000bf06100 */
[----:B------:R-:W-:Y:S05]  /*9990*/  @P0 BRA `(.L_x_283) ;  /* 0x0000000400640947 */ /* 0x000fea0003800000 */
[----:B------:R-:W0:Y:S01]  /*99a0*/  S2R R12, SR_CTAID.X ;  /* 0x00000000000c7919 */ /* 0x000e220000002500 */
[----:B------:R-:W4:Y:S01]  /*99b0*/  LDC.64 R10, c[0x0][0x628] ;  /* 0x00018a00ff0a7b82 */ /* 0x000f220000000a00 */
[----:B------:R-:W-:Y:S01]  /*99c0*/  ULDC UR4, c[0x0][0x150] ;  /* 0x0000540000047ab9 */ /* 0x000fe20000000800 */
[----:B-123--:R-:W-:Y:S01]  /*99d0*/  IMAD.MOV.U32 R8, RZ, RZ, R16 ;  /* 0x000000ffff087224 */ /* 0x00efe200078e0010 */
[----:B------:R-:W1:Y:S01]  /*99e0*/  S2R R24, SR_CTAID.Y ;  /* 0x0000000000187919 */ /* 0x000e620000002600 */
[----:B------:R-:W-:-:S04]  /*99f0*/  IMAD.MOV.U32 R9, RZ, RZ, R17 ;  /* 0x000000ffff097224 */ /* 0x000fc800078e0011 */
[----:B------:R-:W2:Y:S08]  /*9a00*/  LDC R21, c[0x0][0x144] ;  /* 0x00005100ff157b82 */ /* 0x000eb00000000800 */
[----:B------:R-:W3:Y:S08]  /*9a10*/  LDC R0, c[0x0][0x630] ;  /* 0x00018c00ff007b82 */ /* 0x000ef00000000800 */
[----:B------:R-:W1:Y:S01]  /*9a20*/  LDC.64 R14, c[0x0][0x620] ;  /* 0x00018800ff0e7b82 */ /* 0x000e620000000a00 */
[----:B----4-:R-:W-:-:S04]  /*9a30*/  ISETP.NE.U32.AND P0, PT, R10, RZ, PT ;  /* 0x000000ff0a00720c */ /* 0x010fc80003f05070 */
[----:B------:R-:W-:Y:S02]  /*9a40*/  ISETP.NE.AND.EX P0, PT, R11, RZ, PT, P0 ;  /* 0x000000ff0b00720c */ /* 0x000fe40003f05300 */
[----:B0-----:R-:W-:-:S05]  /*9a50*/  I2FP.F32.U32 R3, R12 ;  /* 0x0000000c00037245 */ /* 0x001fca0000201000 */
[----:B------:R-:W-:-:S04]  /*9a60*/  FMUL R3, R3, UR4 ;  /* 0x0000000403037c20 */ /* 0x000fc80008400000 */
[----:B------:R0:W4:Y:S02]  /*9a70*/  F2I.U32.TRUNC.NTZ R20, R3 ;  /* 0x0000000300147305 */ /* 0x000124000020f000 */
[----:B--23--:R-:W-:Y:S05]  /*9a80*/  @!P0 BRA `(.L_x_284) ;  /* 0x0000000000288947 */ /* 0x00cfea0003800000 */
[----:B0-----:R-:W0:Y:S02]  /*9a90*/  LDC R3, c[0x0][0x634] ;  /* 0x00018d00ff037b82 */ /* 0x001e240000000800 */
        /* <DEDUP_REMOVED lines=9> */
.L_x_284:
[----:B------:R-:W2:Y:S01]  /*9b30*/  LDC.64 R30, c[0x0][0x640] ;  /* 0x00019000ff1e7b82 */ /* 0x000ea20000000a00 */
[-CC-:B------:R-:W-:Y:S01]  /*9b40*/  SHF.R.U64 R23, R8, R0.reuse, R9.reuse ;  /* 0x0000000008177219 */ /* 0x180fe20000001209 */
[----:B----4-:R-:W-:Y:S01]  /*9b50*/  IMAD.MOV R20, RZ, RZ, -R20 ;  /* 0x000000ffff147224 */ /* 0x010fe200078e0a14 */
[----:B------:R-:W-:Y:S01]  /*9b60*/  SHF.R.U32.HI R0, RZ, R0, R9 ;  /* 0x00000000ff007219 */ /* 0x000fe20000011609 */
[----:B------:R-:W-:Y:S01]  /*9b70*/  ULDC UR4, c[0x0][0x154] ;  /* 0x0000550000047ab9 */ /* 0x000fe20000000800 */
[----:B0-----:R-:W-:Y:S01]  /*9b80*/  IADD3 R3, P0, RZ, -R23, RZ ;  /* 0x80000017ff037210 */ /* 0x001fe20007f1e0ff */
[----:B------:R-:W-:Y:S02]  /*9b90*/  IMAD R26, R21, R20, R12 ;  /* 0x00000014151a7224 */ /* 0x000fe400078e020c */
[----:B------:R-:W0:Y:S01]  /*9ba0*/  LDC R6, c[0x0][0x618] ;  /* 0x00018600ff067b82 */ /* 0x000e220000000800 */
[----:B------:R-:W-:Y:S02]  /*9bb0*/  IMAD.MOV.U32 R7, RZ, RZ, 0x1 ;  /* 0x00000001ff077424 */ /* 0x000fe400078e00ff */
[----:B------:R-:W-:-:S04]  /*9bc0*/  IMAD.X R5, RZ, RZ, ~R0, P0 ;  /* 0x000000ffff057224 */ /* 0x000fc800000e0e00 */
[-C--:B-1----:R-:W-:Y:S01]  /*9bd0*/  IMAD R0, R5, R14.reuse, RZ ;  /* 0x0000000e05007224 */ /* 0x082fe200078e02ff */
[----:B------:R-:W1:Y:S01]  /*9be0*/  LDC R8, c[0x0][0x608] ;  /* 0x00018200ff087b82 */ /* 0x000e620000000800 */
[----:B------:R-:W-:-:S04]  /*9bf0*/  IMAD.WIDE.U32 R4, R3, R14, R16 ;  /* 0x0000000e03047225 */ /* 0x000fc800078e0010 */
[----:B------:R-:W-:Y:S01]  /*9c00*/  IMAD R3, R3, R15, R0 ;  /* 0x0000000f03037224 */ /* 0x000fe200078e0200 */
[----:B------:R-:W-:Y:S02]  /*9c10*/  I2FP.F32.U32 R0, R24 ;  /* 0x0000001800007245 */ /* 0x000fe40000201000 */
[----:B------:R-:W3:Y:S01]  /*9c20*/  LDC R28, c[0x0][0x658] ;  /* 0x00019600ff1c7b82 */ /* 0x000ee20000000800 */
[----:B------:R-:W-:Y:S01]  /*9c30*/  IMAD.IADD R3, R5, 0x1, R3 ;  /* 0x0000000105037824 */ /* 0x000fe200078e0203 */
[----:B--2---:R-:W-:Y:S01]  /*9c40*/  ISETP.NE.U32.AND P0, PT, R30, RZ, PT ;  /* 0x000000ff1e00720c */ /* 0x004fe20003f05070 */
[----:B------:R-:W-:Y:S01]  /*9c50*/  FMUL R0, R0, UR4 ;  /* 0x0000000400007c20 */ /* 0x000fe20008400000 */
[----:B------:R-:W-:Y:S02]  /*9c60*/  IMAD.MOV.U32 R5, RZ, RZ, -0x1 ;  /* 0xffffffffff057424 */ /* 0x000fe400078e00ff */
[----:B------:R-:W-:Y:S01]  /*9c70*/  ISETP.NE.AND.EX P0, PT, R31, RZ, PT, P0 ;  /* 0x000000ff1f00720c */ /* 0x000fe20003f05300 */
[----:B------:R2:W4:Y:S01]  /*9c80*/  F2I.U32.TRUNC.NTZ R13, R0 ;  /* 0x00000000000d7305 */ /* 0x000522000020f000 */
[----:B------:R-:W2:Y:S01]  /*9c90*/  LDC R15, c[0x0][0x148] ;  /* 0x00005200ff0f7b82 */ /* 0x000ea20000000800 */
[----:B0-----:R-:W-:-:S02]  /*9ca0*/  SHF.R.U64 R12, R4, R6, R3 ;  /* 0x00000006040c7219 */ /* 0x001fc40000001203 */
[----:B------:R-:W-:-:S05]  /*9cb0*/  SHF.R.U32.HI R3, RZ, R6, R3 ;  /* 0x00000006ff037219 */ /* 0x000fca0000011603 */
[----:B------:R-:W0:Y:S01]  /*9cc0*/  LDC R20, c[0x0][0x600] ;  /* 0x00018000ff147b82 */ /* 0x000e220000000800 */
[-CC-:B-1----:R-:W-:Y:S02]  /*9cd0*/  SHF.R.U64 R10, R12, R8.reuse, R3.reuse ;  /* 0x000000080c0a7219 */ /* 0x182fe40000001203 */
[----:B------:R-:W-:-:S05]  /*9ce0*/  SHF.R.U32.HI R3, RZ, R8, R3 ;  /* 0x00000008ff037219 */ /* 0x000fca0000011603 */
[----:B------:R-:W1:Y:S01]  /*9cf0*/  LDC R21, c[0x0][0x648] ;  /* 0x00019200ff157b82 */ /* 0x000e620000000800 */
[-C--:B---3--:R-:W-:Y:S02]  /*9d00*/  SHF.L.U32 R4, R5, R28.reuse, RZ ;  /* 0x0000001c05047219 */ /* 0x088fe400000006ff */
[-CC-:B------:R-:W-:Y:S02]  /*9d10*/  SHF.R.U64 R14, R10, R28.reuse, R3.reuse ;  /* 0x0000001c0a0e7219 */ /* 0x180fe40000001203 */
[----:B------:R-:W-:Y:S02]  /*9d20*/  SHF.R.U32.HI R5, RZ, R28, R3 ;  /* 0x0000001cff057219 */ /* 0x000fe40000011603 */
[----:B------:R-:W-:Y:S01]  /*9d30*/  LOP3.LUT R153, RZ, R4, RZ, 0x33, !PT ;  /* 0x00000004ff997212 */ /* 0x000fe200078e33ff */
[----:B------:R-:W3:Y:S01]  /*9d40*/  LDC R25, c[0x0][0x638] ;  /* 0x00018e00ff197b82 */ /* 0x000ee20000000800 */
[----:B------:R-:W-:Y:S01]  /*9d50*/  SHF.L.U32 R28, R7, R28, RZ ;  /* 0x0000001c071c7219 */ /* 0x000fe200000006ff */
[----:B------:R-:W-:-:S06]  /*9d60*/  IMAD.MOV.U32 R4, RZ, RZ, R14 ;  /* 0x000000ffff047224 */ /* 0x000fcc00078e000e */
[----:B------:R-:W0:Y:S01]  /*9d70*/  LDC R27, c[0x0][0x610] ;  /* 0x00018400ff1b7b82 */ /* 0x000e220000000800 */
[----:B----4-:R-:W-:Y:S05]  /*9d80*/  @!P0 BRA `(.L_x_285) ;  /* 0x0000000000288947 */ /* 0x010fea0003800000 */
[----:B------:R-:W4:Y:S02]  /*9d90*/  LDC R3, c[0x0][0x64c] ;  /* 0x00019300ff037b82 */ /* 0x000f240000000800 */
[----:B----4-:R-:W-:-:S05]  /*9da0*/  IADD3 R3, P0, R14, R3, RZ ;  /* 0x000000030e037210 */ /* 0x010fca0007f1e0ff */
        /* <DEDUP_REMOVED lines=8> */
.L_x_285:
[----:B------:R-:W-:Y:S01]  /*9e30*/  ISETP.NE.AND P0, PT, R2, 0x1, PT ;  /* 0x000000010200780c */ /* 0x000fe20003f05270 */
[----:B------:R-:W-:Y:S01]  /*9e40*/  IMAD.MOV R13, RZ, RZ, -R13 ;  /* 0x000000ffff0d7224 */ /* 0x000fe200078e0a0d */
[----:B-12---:R-:W-:Y:S01]  /*9e50*/  SHF.R.U64 R0, R4, R21, R5 ;  /* 0x0000001504007219 */ /* 0x006fe20000001205 */
[----:B0-----:R-:W-:Y:S01]  /*9e60*/  VIADD R5, R20, 0xffffffff ;  /* 0xffffffff14057836 */ /* 0x001fe20000000000 */
[----:B------:R-:W-:-:S03]  /*9e70*/  LOP3.LUT R153, R10, R153, RZ, 0xc0, !PT ;  /* 0x000000990a997212 */ /* 0x000fc600078ec0ff */
[----:B------:R-:W-:Y:S01]  /*9e80*/  IMAD.MOV R3, RZ, RZ, -R0 ;  /* 0x000000ffff037224 */ /* 0x000fe200078e0a00 */
[----:B------:R-:W-:Y:S01]  /*9e90*/  LOP3.LUT R5, R12, R5, RZ, 0xc0, !PT ;  /* 0x000000050c057212 */ /* 0x000fe200078ec0ff */
[----:B------:R-:W-:Y:S02]  /*9ea0*/  IMAD R153, R28, R0, R153 ;  /* 0x000000001c997224 */ /* 0x000fe400078e0299 */
[----:B---3--:R-:W-:Y:S02]  /*9eb0*/  IMAD R0, R3, R25, R14 ;  /* 0x0000001903007224 */ /* 0x008fe400078e020e */
[----:B------:R-:W-:Y:S02]  /*9ec0*/  @P0 IMAD R26, R15, R13, R24 ;  /* 0x0000000d0f1a0224 */ /* 0x000fe400078e0218 */
[----:B------:R-:W-:Y:S02]  /*9ed0*/  IMAD R4, R0, R20, R5 ;  /* 0x0000001400047224 */ /* 0x000fe400078e0205 */
[----:B------:R-:W-:-:S02]  /*9ee0*/  IMAD R153, R153, R27, R26 ;  /* 0x0000001b99997224 */ /* 0x000fc400078e021a */
[----:B------:R-:W-:-:S03]  /*9ef0*/  IMAD.MOV.U32 R3, RZ, RZ, 0x1 ;  /* 0x00000001ff037424 */ /* 0x000fc600078e00ff */
[----:B------:R-:W-:Y:S02]  /*9f00*/  SEL R152, R4, R153, !P0 ;  /* 0x0000009904987207 */ /* 0x000fe40004000000 */
[----:B------:R-:W-:Y:S02]  /*9f10*/  PRMT R0, R3, 0x7610, R0 ;  /* 0x0000761003007816 */ /* 0x000fe40000000000 */
[----:B------:R-:W-:-:S07]  /*9f20*/  SEL R153, R153, R4, !P0 ;  /* 0x0000000499997207 */ /* 0x000fce0004000000 */
.L_x_283:
[----:B------:R-:W-:-:S13]  /*9f30*/  LOP3.LUT P0, RZ, R0, 0xff, RZ, 0xc0, !PT ;  /* 0x000000ff00ff7812 */ /* 0x000fda000780c0ff */
[----:B------:R-:W-:Y:S05]  /*9f40*/  @P0 BRA `(.L_x_286) ;  /* 0xffffff6c00f00947 */ /* 0x000fea000383ffff */
[----:B------:R-:W-:Y:S05]  /*9f50*/  EXIT ;  /* 0x000000000000794d */ /* 0x000fea0003800000 */
.L_x_3:
[----:B0-----:R-:W-:Y:S01]  /*9f60*/  ULDC.64 UR4, c[0x0][0x650] ;  /* 0x0001940000047ab9 */ /* 0x001fe20000000a00 */
        /* <DEDUP_REMOVED lines=25> */
.L_x_288:
[--C-:B------:R-:W-:Y:S01]  /*a100*/  SHF.R.U64 R12, R10, R14, R11.reuse ;  /* 0x0000000e0a0c7219 */ /* 0x100fe2000000120b */
[----:B------:R-:W0:Y:S01]  /*a110*/  LDC R22, c[0x0][0x618] ;  /* 0x00018600ff167b82 */ /* 0x000e220000000800 */
[----:B------:R-:W-:Y:S01]  /*a120*/  I2FP.F32.U32 R6, R4 ;  /* 0x0000000400067245 */ /* 0x000fe20000201000 */
[----:B------:R-:W-:Y:S01]  /*a130*/  ULDC UR4, c[0x0][0x150] ;  /* 0x0000540000047ab9 */ /* 0x000fe20000000800 */
[----:B------:R-:W-:Y:S02]  /*a140*/  SHF.R.U32.HI R5, RZ, R14, R11 ;  /* 0x0000000eff057219 */ /* 0x000fe4000001160b */
[----:B------:R-:W-:Y:S01]  /*a150*/  IADD3 R9, P0, RZ, -R12, RZ ;  /* 0x8000000cff097210 */ /* 0x000fe20007f1e0ff */
[----:B------:R-:W-:Y:S01]  /*a160*/  FMUL R11, R6, UR4 ;  /* 0x00000004060b7c20 */ /* 0x000fe20008400000 */
[----:B------:R-:W-:Y:S01]  /*a170*/  ULDC UR4, c[0x0][0x154] ;  /* 0x0000550000047ab9 */ /* 0x000fe20000000800 */
[----:B------:R-:W1:Y:S02]  /*a180*/  LDC.64 R24, c[0x0][0x640] ;  /* 0x00019000ff187b82 */ /* 0x000e640000000a00 */
[----:B------:R-:W-:-:S02]  /*a190*/  IMAD.X R5, RZ, RZ, ~R5, P0 ;  /* 0x000000ffff057224 */ /* 0x000fc400000e0e05 */
[----:B------:R-:W2:Y:S01]  /*a1a0*/  F2I.U32.TRUNC.NTZ R11, R11 ;  /* 0x0000000b000b7305 */ /* 0x000ea2000020f000 */
[----:B------:R-:W-:-:S03]  /*a1b0*/  IMAD.WIDE.U32 R6, R9, R20, R16 ;  /* 0x0000001409067225 */ /* 0x000fc600078e0010 */
[----:B------:R-:W3:Y:S01]  /*a1c0*/  LDC R13, c[0x0][0x144] ;  /* 0x00005100ff0d7b82 */ /* 0x000ee20000000800 */
[----:B------:R-:W-:-:S04]  /*a1d0*/  IMAD R8, R5, R20, RZ ;  /* 0x0000001405087224 */ /* 0x000fc800078e02ff */
[----:B------:R-:W-:Y:S02]  /*a1e0*/  IMAD R5, R9, R21, R8 ;  /* 0x0000001509057224 */ /* 0x000fe400078e0208 */
[----:B------:R-:W-:Y:S01]  /*a1f0*/  IMAD.MOV.U32 R8, RZ, RZ, -0x1 ;  /* 0xffffffffff087424 */ /* 0x000fe200078e00ff */
[----:B------:R-:W4:Y:S01]  /*a200*/  LDC R14, c[0x0][0x608] ;  /* 0x00018200ff0e7b82 */ /* 0x000f220000000800 */
[----:B------:R-:W-:Y:S01]  /*a210*/  IMAD.IADD R5, R7, 0x1, R5 ;  /* 0x0000000107057824 */ /* 0x000fe200078e0205 */
[----:B------:R-:W-:-:S04]  /*a220*/  I2FP.F32.U32 R7, R3 ;  /* 0x0000000300077245 */ /* 0x000fc80000201000 */
[-C--:B0-----:R-:W-:Y:S01]  /*a230*/  SHF.R.U64 R10, R6, R22.reuse, R5 ;  /* 0x00000016060a7219 */ /* 0x081fe20000001205 */
[----:B--2---:R-:W-:Y:S01]  /*a240*/  IMAD.MOV R6, RZ, RZ, -R11 ;  /* 0x000000ffff067224 */ /* 0x004fe200078e0a0b */
[----:B------:R-:W0:Y:S01]  /*a250*/  LDC R9, c[0x0][0x658] ;  /* 0x00019600ff097b82 */ /* 0x000e220000000800 */
[----:B-1----:R-:W-:Y:S01]  /*a260*/  ISETP.NE.U32.AND P0, PT, R24, RZ, PT ;  /* 0x000000ff1800720c */ /* 0x002fe20003f05070 */
[----:B------:R-:W-:Y:S01]  /*a270*/  FMUL R7, R7, UR4 ;  /* 0x0000000407077c20 */ /* 0x000fe20008400000 */
[----:B------:R-:W-:Y:S02]  /*a280*/  SHF.R.U32.HI R5, RZ, R22, R5 ;  /* 0x00000016ff057219 */ /* 0x000fe40000011605 */
[----:B------:R-:W-:-:S03]  /*a290*/  ISETP.NE.AND.EX P0, PT, R25, RZ, PT, P0 ;  /* 0x000000ff1900720c */ /* 0x000fc60003f05300 */
[----:B------:R-:W1:Y:S01]  /*a2a0*/  LDC R20, c[0x0][0x148] ;  /* 0x00005200ff147b82 */ /* 0x000e620000000800 */
[----:B---3--:R-:W-:Y:S02]  /*a2b0*/  IMAD R23, R13, R6, R4 ;  /* 0x000000060d177224 */ /* 0x008fe400078e0204 */
[----:B------:R-:W-:-:S05]  /*a2c0*/  IMAD.MOV.U32 R6, RZ, RZ, 0x1 ;  /* 0x00000001ff067424 */ /* 0x000fca00078e00ff */
[----:B------:R-:W2:Y:S01]  /*a2d0*/  LDC R21, c[0x0][0x600] ;  /* 0x00018000ff157b82 */ /* 0x000ea20000000800 */
[-CC-:B----4-:R-:W-:Y:S02]  /*a2e0*/  SHF.R.U64 R13, R10, R14.reuse, R5.reuse ;  /* 0x0000000e0a0d7219 */ /* 0x190fe40000001205 */
[----:B------:R-:W-:Y:S02]  /*a2f0*/  SHF.R.U32.HI R4, RZ, R14, R5 ;  /* 0x0000000eff047219 */ /* 0x000fe40000011605 */
[----:B------:R3:W4:Y:S03]  /*a300*/  F2I.U32.TRUNC.NTZ R14, R7 ;  /* 0x00000007000e7305 */ /* 0x000726000020f000 */
[----:B------:R-:W1:Y:S01]  /*a310*/  LDC R26, c[0x0][0x648] ;  /* 0x00019200ff1a7b82 */ /* 0x000e620000000800 */
[-C--:B0-----:R-:W-:Y:S02]  /*a320*/  SHF.R.U64 R15, R13, R9.reuse, R4 ;  /* 0x000000090d0f7219 */ /* 0x081fe40000001204 */
[----:B------:R-:W-:-:S02]  /*a330*/  SHF.L.U32 R8, R8, R9, RZ ;  /* 0x0000000908087219 */ /* 0x000fc400000006ff */
[-C--:B------:R-:W-:Y:S01]  /*a340*/  SHF.R.U32.HI R5, RZ, R9.reuse, R4 ;  /* 0x00000009ff057219 */ /* 0x080fe20000011604 */
[----:B------:R-:W-:Y:S01]  /*a350*/  IMAD.MOV.U32 R4, RZ, RZ, R15 ;  /* 0x000000ffff047224 */ /* 0x000fe200078e000f */
[----:B------:R-:W-:Y:S01]  /*a360*/  SHF.L.U32 R22, R6, R9, RZ ;  /* 0x0000000906167219 */ /* 0x000fe200000006ff */
[----:B------:R-:W0:Y:S01]  /*a370*/  LDC R27, c[0x0][0x638] ;  /* 0x00018e00ff1b7b82 */ /* 0x000e220000000800 */
[----:B------:R-:W-:-:S07]  /*a380*/  LOP3.LUT R28, RZ, R8, RZ, 0x33, !PT ;  /* 0x00000008ff1c7212 */ /* 0x000fce00078e33ff */
        /* <DEDUP_REMOVED lines=12> */
.L_x_289:
[----:B------:R-:W-:Y:S01]  /*a450*/  ISETP.NE.AND P0, PT, R2, 0x1, PT ;  /* 0x000000010200780c */ /* 0x000fe20003f05270 */
[----:B--2---:R-:W-:Y:S01]  /*a460*/  VIADD R7, R21, 0xffffffff ;  /* 0xffffffff15077836 */ /* 0x004fe20000000000 */
[----:B-1----:R-:W-:Y:S01]  /*a470*/  SHF.R.U64 R5, R4, R26, R5 ;  /* 0x0000001a04057219 */ /* 0x002fe20000001205 */
[----:B------:R-:W-:Y:S01]  /*a480*/  IMAD.MOV R14, RZ, RZ, -R14 ;  /* 0x000000ffff0e7224 */ /* 0x000fe200078e0a0e */
[----:B------:R-:W-:Y:S01]  /*a490*/  LOP3.LUT R4, R13, R28, RZ, 0xc0, !PT ;  /* 0x0000001c0d047212 */ /* 0x000fe200078ec0ff */
[----:B------:R-:W-:Y:S01]  /*a4a0*/  IMAD.MOV.U32 R8, RZ, RZ, R12 ;  /* 0x000000ffff087224 */ /* 0x000fe200078e000c */
[----:B------:R-:W-:Y:S01]  /*a4b0*/  LOP3.LUT R10, R10, R7, RZ, 0xc0, !PT ;  /* 0x000000070a0a7212 */ /* 0x000fe200078ec0ff */
[----:B------:R-:W-:Y:S02]  /*a4c0*/  IMAD.MOV R6, RZ, RZ, -R5 ;  /* 0x000000ffff067224 */ /* 0x000fe400078e0a05 */
[----:B------:R-:W-:-:S04]  /*a4d0*/  IMAD R4, R22, R5, R4 ;  /* 0x0000000516047224 */ /* 0x000fc800078e0204 */
[----:B------:R-:W-:Y:S02]  /*a4e0*/  @P0 IMAD R23, R20, R14, R3 ;  /* 0x0000000e14170224 */ /* 0x000fe400078e0203 */
[----:B0-----:R-:W-:Y:S02]  /*a4f0*/  IMAD R3, R6, R27, R15 ;  /* 0x0000001b06037224 */ /* 0x001fe400078e020f */
[----:B------:R-:W-:Y:S02]  /*a500*/  IMAD R7, R4, R29, R23 ;  /* 0x0000001d04077224 */ /* 0x000fe400078e0217 */
[----:B------:R-:W-:Y:S02]  /*a510*/  IMAD R4, R3, R21, R10 ;  /* 0x0000001503047224 */ /* 0x000fe400078e020a */
[----:B------:R-:W-:-:S03]  /*a520*/  IMAD.MOV.U32 R6, RZ, RZ, 0x1 ;  /* 0x00000001ff067424 */ /* 0x000fc600078e00ff */
[----:B------:R-:W-:Y:S02]  /*a530*/  SEL R9, R4, R7, !P0 ;  /* 0x0000000704097207 */ /* 0x000fe40004000000 */
[----:B------:R-:W-:-:S07]  /*a540*/  SEL R7, R7, R4, !P0 ;  /* 0x0000000407077207 */ /* 0x000fce0004000000 */
.L_x_287:
[----:B------:R-:W-:-:S08]  /*a550*/  NOP ;  /* 0x0000000000007918 */ /* 0x000fd00000000000 */
[----:B------:R-:W0:-:S00]  /*a560*/  USETMAXREG.DEALLOC.CTAPOOL 0x28 ;  /* 0x00000028000079c8 */ /* 0x000e0000080e0500 */
[----:B0-----:R-:W-:-:S13]  /*a570*/  ISETP.NE.AND P0, PT, R0, RZ, PT ;  /* 0x000000ff0000720c */ /* 0x001fda0003f05270 */
[----:B------:R-:W-:Y:S05]  /*a580*/  @P0 EXIT ;  /* 0x000000000000094d */ /* 0x000fea0003800000 */
[----:B------:R-:W-:Y:S01]  /*a590*/  LOP3.LUT P0, RZ, R6, 0xff, RZ, 0xc0, !PT ;  /* 0x000000ff06ff7812 */ /* 0x000fe2000780c0ff */
[----:B------:R-:W-:Y:S02]  /*a5a0*/  IMAD.MOV.U32 R0, RZ, RZ, 0x1 ;  /* 0x00000001ff007424 */ /* 0x000fe400078e00ff */
[----:B------:R-:W-:-:S10]  /*a5b0*/  IMAD.MOV.U32 R12, RZ, RZ, RZ ;  /* 0x000000ffff0c7224 */ /* 0x000fd400078e00ff */
[----:B------:R-:W-:Y:S05]  /*a5c0*/  @!P0 BRA `(.L_x_290) ;  /* 0x0000000c00308947 */ /* 0x000fea0003800000 */
[----:B------:R-:W0:Y:S01]  /*a5d0*/  LDC R0, c[0x0][0x28c] ;  /* 0x0000a300ff007b82 */ /* 0x000e220000000800 */
[----:B------:R-:W-:Y:S01]  /*a5e0*/  ULDC UR5, c[0x0][0x600] ;  /* 0x0001800000057ab9 */ /* 0x000fe20000000800 */
[----:B------:R-:W-:Y:S01]  /*a5f0*/  ULDC UR4, c[0x0][0xc] ;  /* 0x0000030000047ab9 */ /* 0x000fe20000000800 */
[----:B------:R-:W-:Y:S01]  /*a600*/  UIADD3 UR16, UR5, -0x1, URZ ;  /* 0xffffffff05107890 */ /* 0x000fe2000fffe03f */
[C---:B------:R-:W-:Y:S01]  /*a610*/  LOP3.LUT P2, RZ, R18.reuse, 0x7f, RZ, 0xc0, !PT ;  /* 0x0000007f12ff7812 */ /* 0x040fe2000784c0ff */
[----:B------:R-:W-:Y:S01]  /*a620*/  ULDC UR6, c[0x0][0x658] ;  /* 0x0001960000067ab9 */ /* 0x000fe20000000800 */
[----:B------:R-:W-:Y:S01]  /*a630*/  ULDC UR5, c[0x0][0x10] ;  /* 0x0000040000057ab9 */ /* 0x000fe20000000800 */
[----:B------:R-:W-:Y:S01]  /*a640*/  UMOV UR7, 0xffffffff ;  /* 0xffffffff00077882 */ /* 0x000fe20000000000 */
[----:B------:R-:W-:Y:S01]  /*a650*/  UMOV UR8, 0x1 ;  /* 0x0000000100087882 */ /* 0x000fe20000000000 */
[----:B------:R-:W-:Y:S01]  /*a660*/  UIMAD.WIDE.U32 UR4, UR4, UR5, URZ ;  /* 0x00000005040472a5 */ /* 0x000fe2000f8e003f */
[----:B------:R-:W-:Y:S01]  /*a670*/  LOP3.LUT P0, RZ, R18, 0x1f, RZ, 0xc0, !PT ;  /* 0x0000001f12ff7812 */ /* 0x000fe2000780c0ff */
[----:B------:R-:W-:Y:S01]  /*a680*/  USHF.L.U32 UR7, UR7, UR6, URZ ;  /* 0x0000000607077299 */ /* 0x000fe2000800063f */
[----:B------:R-:W-:Y:S01]  /*a690*/  BSSY B0, `(.L_x_290) ;  /* 0x00000bf000007945 */ /* 0x000fe20003800000 */
[----:B------:R-:W-:Y:S01]  /*a6a0*/  USHF.L.U32 UR18, UR8, UR6, URZ ;  /* 0x0000000608127299 */ /* 0x000fe2000800063f */
[----:B------:R-:W-:Y:S01]  /*a6b0*/  IMAD.MOV.U32 R13, RZ, RZ, 0x1 ;  /* 0x00000001ff0d7424 */ /* 0x000fe200078e00ff */
[----:B------:R-:W-:Y:S01]  /*a6c0*/  LOP3.LUT R11, R19, 0x2, RZ, 0xfc, !PT ;  /* 0x00000002130b7812 */ /* 0x000fe200078efcff */
[----:B------:R-:W-:Y:S01]  /*a6d0*/  ULDC UR6, c[0x0][0x14] ;  /* 0x0000050000067ab9 */ /* 0x000fe20000000800 */
[----:B------:R-:W-:Y:S01]  /*a6e0*/  PLOP3.LUT P0, PT, P0, P2, PT, 0x8a, 0x0 ;  /* 0x000000000000781c */ /* 0x000fe20000705172 */
[----:B------:R-:W-:Y:S01]  /*a6f0*/  UIMAD.WIDE.U32 UR20, UR4, UR6, URZ ;  /* 0x00000006041472a5 */ /* 0x000fe2000f8e003f */
[----:B------:R-:W-:Y:S01]  /*a700*/  IMAD.MOV.U32 R12, RZ, RZ, RZ ;  /* 0x000000ffff0c7224 */ /* 0x000fe200078e00ff */
[----:B------:R-:W-:-:S02]  /*a710*/  UIMAD UR13, UR5, UR6, URZ ;  /* 0x00000006050d72a4 */ /* 0x000fc4000f8e023f */
[----:B------:R-:W-:Y:S01]  /*a720*/  ULOP3.LUT UR17, URZ, UR7, URZ, 0x33, !UPT ;  /* 0x000000073f117292 */ /* 0x000fe2000f8e333f */
[----:B0-----:R-:W-:Y:S01]  /*a730*/  VIADD R0, R0, 0x3f ;  /* 0x0000003f00007836 */ /* 0x001fe20000000000 */
[----:B------:R-:W-:Y:S01]  /*a740*/  UIADD3 UR13, UR21, UR13, URZ ;  /* 0x0000000d150d7290 */ /* 0x000fe2000fffe03f */
[----:B------:R-:W-:-:S03]  /*a750*/  ULDC.64 UR22, c[0x0][0x198] ;  /* 0x0000660000167ab9 */ /* 0x000fc60000000a00 */
[----:B------:R-:W-:-:S04]  /*a760*/  SHF.R.S32.HI R3, RZ, 0x1f, R0 ;  /* 0x0000001fff037819 */ /* 0x000fc80000011400 */
[----:B------:R-:W-:Y:S01]  /*a770*/  LEA.HI R3, R3, R0, RZ, 0x6 ;  /* 0x0000000003037211 */ /* 0x000fe200078f30ff */
[----:B------:R-:W-:-:S03]  /*a780*/  IMAD.MOV.U32 R0, RZ, RZ, 0x1 ;  /* 0x00000001ff007424 */ /* 0x000fc600078e00ff */
[----:B------:R-:W-:-:S05]  /*a790*/  SHF.R.S32.HI R3, RZ, 0x6, R3 ;  /* 0x00000006ff037819 */ /* 0x000fca0000011403 */
[----:B------:R-:W-:-:S07]  /*a7a0*/  VIADD R10, R3, 0x1 ;  /* 0x00000001030a7836 */ /* 0x000fce0000000000 */
.L_x_302:
[----:B------:R-:W-:-:S03]  /*a7b0*/  UMOV UR4, 0xffffffff ;  /* 0xffffffff00047882 */ /* 0x000fc60000000000 */
[----:B------:R-:W-:Y:S05]  /*a7c0*/  BRA.DIV UR4, `(.L_x_291) ;  /* 0x0000000e04787947 */ /* 0x000fea000b800000 */
[----:B------:R-:W-:-:S13]  /*a7d0*/  ELECT P6, URZ, PT ;  /* 0x00000000003f782f */ /* 0x000fda00038c0000 */
.L_x_312:
[----:B------:R-:W0:Y:S01]  /*a7e0*/  LDC R4, c[0x0][0x28c] ;  /* 0x0000a300ff047b82 */ /* 0x000e220000000800 */
[----:B------:R-:W-:Y:S01]  /*a7f0*/  BSSY B1, `(.L_x_292) ;  /* 0x0000037000017945 */ /* 0x000fe20003800000 */
[----:B0-----:R-:W-:-:S13]  /*a800*/  ISETP.LT.OR P6, PT, R4, 0x1, !P6 ;  /* 0x000000010400780c */ /* 0x001fda00077c1670 */
[----:B------:R-:W-:Y:S05]  /*a810*/  @P6 BRA `(.L_x_293) ;  /* 0x0000000000d06947 */ /* 0x000fea0003800000 */
[----:B------:R-:W-:Y:S02]  /*a820*/  IMAD.SHL.U32 R15, R9, 0x100, RZ ;  /* 0x00000100090f7824 */ /* 0x000fe400078e00ff */
[----:B------:R-:W-:Y:S02]  /*a830*/  IMAD.SHL.U32 R18, R7, 0x80, RZ ;  /* 0x0000008007127824 */ /* 0x000fe400078e00ff */
[----:B------:R-:W-:Y:S02]  /*a840*/  IMAD.MOV.U32 R20, RZ, RZ, RZ ;  /* 0x000000ffff147224 */ /* 0x000fe400078e00ff */
[----:B------:R-:W-:Y:S02]  /*a850*/  IMAD.MOV.U32 R4, RZ, RZ, R10 ;  /* 0x000000ffff047224 */ /* 0x000fe400078e000a */
[----:B------:R-:W-:Y:S02]  /*a860*/  IMAD.MOV.U32 R5, RZ, RZ, R0 ;  /* 0x000000ffff057224 */ /* 0x000fe400078e0000 */
[----:B------:R-:W-:-:S07]  /*a870*/  IMAD.MOV.U32 R6, RZ, RZ, R12 ;  /* 0x000000ffff067224 */ /* 0x000fce00078e000c */
.L_x_297:
[----:B------:R-:W0:Y:S01]  /*a880*/  S2R R14, SR_CgaCtaId ;  /* 0x00000000000e7919 */ /* 0x000e220000008800 */
[----:B------:R-:W-:Y:S01]  /*a890*/  MOV R7, 0x400 ;  /* 0x0000040000077802 */ /* 0x000fe20000000f00 */
[----:B------:R-:W1:Y:S03]  /*a8a0*/  @!P2 LDC R9, c[0x0][0x500] ;  /* 0x00014000ff09ab82 */ /* 0x000e660000000800 */
[----:B0-----:R-:W-:Y:S02]  /*a8b0*/  LEA R21, R14, R7, 0x18 ;  /* 0x000000070e157211 */ /* 0x001fe400078ec0ff */
[----:B------:R-:W-:-:S03]  /*a8c0*/  SHF.L.U32 R7, R5, 0x1f, RZ ;  /* 0x0000001f05077819 */ /* 0x000fc600000006ff */
[----:B------:R-:W-:-:S04]  /*a8d0*/  IMAD R14, R6, 0x8, R21 ;  /* 0x00000008060e7824 */ /* 0x000fc800078e0215 */
[----:B------:R-:W0:Y:S02]  /*a8e0*/  SYNCS.PHASECHK.TRANS64.TRYWAIT P1, [R14+URZ+0x18], R7 ;  /* 0x000018070e0075a7 */ /* 0x000e24000802017f */
[----:B01----:R-:W-:Y:S05]  /*a8f0*/  @!P1 BRA `(.L_x_294) ;  /* 0x0000000c004c9947 */ /* 0x003fea0003800000 */
.L_x_313:
[----:B0-----:R-:W-:Y:S01]  /*a900*/  PRMT R7, R11, 0x9910, RZ ;  /* 0x000099100b077816 */ /* 0x001fe200000000ff */
[----:B------:R0:W-:Y:S03]  /*a910*/  @!P2 SYNCS.ARRIVE.TRANS64 RZ, [R14+URZ], R9 ;  /* 0x000000090effa9a7 */ /* 0x0001e6000800003f */
[----:B------:R-:W-:-:S13]  /*a920*/  ISETP.NE.AND P1, PT, R7, 0x2, PT ;  /* 0x000000020700780c */ /* 0x000fda0003f25270 */
[----:B0-----:R-:W-:Y:S05]  /*a930*/  @P1 BRA `(.L_x_295) ;  /* 0x0000000000041947 */ /* 0x001fea0003800000 */
[----:B------:R-:W-:Y:S01]  /*a940*/  BPT.TRAP 0x1 ;  /* 0x000000040000795c */ /* 0x000fe20000300000 */
.L_x_295:
[----:B------:R-:W-:Y:S05]  /*a950*/  @P0 BRA `(.L_x_296) ;  /* 0x0000000000040947 */ /* 0x000fea0003800000 */
[----:B------:R-:W-:Y:S01]  /*a960*/  BPT.TRAP 0x1 ;  /* 0x000000040000795c */ /* 0x000fe20000300000 */
.L_x_296:
[--C-:B------:R-:W-:Y:S01]  /*a970*/  IMAD R7, R6, 0x4000, R21.reuse ;  /* 0x0000400006077824 */ /* 0x100fe200078e0215 */
[----:B------:R-:W-:Y:S01]  /*a980*/  R2UR UR9, R14 ;  /* 0x000000000e0972ca */ /* 0x000fe200000e0000 */
[----:B------:R-:W-:Y:S01]  /*a990*/  IMAD R21, R6, 0x8000, R21 ;  /* 0x0000800006157824 */ /* 0x000fe200078e0215 */
[----:B------:R-:W-:Y:S01]  /*a9a0*/  UIADD3 UR4, UP0, UR22, 0xf0, URZ ;  /* 0x000000f016047890 */ /* 0x000fe2000ff1e03f */
[----:B------:R-:W-:Y:S01]  /*a9b0*/  VIADD R4, R4, 0xffffffff ;  /* 0xffffffff04047836 */ /* 0x000fe20000000000 */
[----:B------:R-:W-:Y:S01]  /*a9c0*/  R2UR UR5, R7 ;  /* 0x00000000070572ca */ /* 0x000fe200000e0000 */
[----:B------:R-:W-:Y:S01]  /*a9d0*/  UIADD3 UR24, UP1, UR22, 0x1f0, URZ ;  /* 0x000001f016187890 */ /* 0x000fe2000ff3e03f */
[----:B------:R-:W-:Y:S01]  /*a9e0*/  R2UR UR8, R21 ;  /* 0x00000000150872ca */ /* 0x000fe200000e0000 */
[----:B------:R-:W-:Y:S01]  /*a9f0*/  VIADD R6, R6, 0x1 ;  /* 0x0000000106067836 */ /* 0x000fe20000000000 */
[----:B------:R-:W-:Y:S01]  /*aa00*/  R2UR UR11, R18 ;  /* 0x00000000120b72ca */ /* 0x000fe200000e0000 */
[----:B------:R-:W-:Y:S01]  /*aa10*/  UIADD3.X UR25, URZ, UR23, URZ, UP1, !UPT ;  /* 0x000000173f197290 */ /* 0x000fe20008ffe43f */
[----:B------:R-:W-:Y:S01]  /*aa20*/  R2UR UR10, R20 ;  /* 0x00000000140a72ca */ /* 0x000fe200000e0000 */
[----:B------:R-:W-:Y:S01]  /*aa30*/  UMOV UR6, 0x0 ;  /* 0x0000000000067882 */ /* 0x000fe20000000000 */
[----:B------:R-:W-:Y:S01]  /*aa40*/  R2UR UR12, R8 ;  /* 0x00000000080c72ca */ /* 0x000fe200000e0000 */
[----:B------:R-:W-:Y:S01]  /*aa50*/  UMOV UR7, 0x10000000 ;  /* 0x1000000000077882 */ /* 0x000fe20000000000 */
[----:B------:R-:W-:Y:S01]  /*aa60*/  R2UR UR19, R15 ;  /* 0x000000000f1372ca */ /* 0x000fe200000e0000 */
[----:B------:R-:W-:Y:S01]  /*aa70*/  VIADD R20, R20, 0x40 ;  /* 0x0000004014147836 */ /* 0x000fe20000000000 */
[----:B------:R-:W-:Y:S01]  /*aa80*/  ISETP.GT.AND P3, PT, R4, 0x1, PT ;  /* 0x000000010400780c */ /* 0x000fe20003f64270 */
[----:B------:R-:W-:Y:S01]  /*aa90*/  UIADD3 UR14, UR5, 0x100, URZ ;  /* 0x00000100050e7890 */ /* 0x000fe2000fffe03f */
[----:B------:R-:W-:Y:S01]  /*aaa0*/  ISETP.NE.AND P1, PT, R6, 0x3, PT ;  /* 0x000000030600780c */ /* 0x000fe20003f25270 */
[----:B------:R-:W-:-:S02]  /*aab0*/  UIADD3.X UR5, URZ, UR23, URZ, UP0, !UPT ;  /* 0x000000173f057290 */ /* 0x000fc400087fe43f */
[----:B------:R-:W-:Y:S01]  /*aac0*/  UIADD3 UR15, UR8, 0xc100, URZ ;  /* 0x0000c100080f7890 */ /* 0x000fe2000fffe03f */
[----:B------:R-:W-:Y:S02]  /*aad0*/  SEL R14, RZ, 0x1, P1 ;  /* 0x00000001ff0e7807 */ /* 0x000fe40000800000 */
[----:B------:R-:W-:Y:S01]  /*aae0*/  UMOV UR8, UR14 ;  /* 0x0000000e00087c82 */ /* 0x000fe20008000000 */
[----:B------:R-:W-:Y:S02]  /*aaf0*/  SEL R6, R6, RZ, P1 ;  /* 0x000000ff06067207 */ /* 0x000fe40000800000 */
[----:B------:R-:W-:Y:S01]  /*ab00*/  LOP3.LUT R5, R5, R14, RZ, 0x3c, !PT ;  /* 0x0000000e05057212 */ /* 0x000fe200078e3cff */
[----:B------:R0:W-:Y:S02]  /*ab10*/  UTMALDG.3D [UR8], [UR4], desc[UR6] ;  /* 0x00000608040075b4 */ /* 0x0001e40008011000 */
[----:B0-----:R-:W-:Y:S01]  /*ab20*/  UMOV UR8, UR15 ;  /* 0x0000000f00087c82 */ /* 0x001fe20008000000 */
[----:B------:R-:W-:-:S02]  /*ab30*/  UMOV UR11, UR19 ;  /* 0x00000013000b7c82 */ /* 0x000fc40008000000 */
[----:B------:R0:W-:Y:S02]  /*ab40*/  UTMALDG.3D [UR8], [UR24], desc[UR6] ;  /* 0x00000608180075b4 */ /* 0x0001e40008011000 */
[----:B0-----:R-:W-:Y:S05]  /*ab50*/  @P3 BRA `(.L_x_297) ;  /* 0xfffffffc00483947 */ /* 0x001fea000383ffff */
.L_x_293:
[----:B------:R-:W-:Y:S05]  /*ab60*/  BSYNC B1 ;  /* 0x0000000000017941 */ /* 0x000fea0003800000 */
.L_x_292:
[----:B------:R-:W-:Y:S01]  /*ab70*/  LOP3.LUT P3, RZ, R13, 0xff, RZ, 0xc0, !PT ;  /* 0x000000ff0dff7812 */ /* 0x000fe2000786c0ff */
[----:B------:R-:W-:Y:S01]  /*ab80*/  IMAD.IADD R12, R3, 0x1, R12 ;  /* 0x00000001030c7824 */ /* 0x000fe200078e020c */
[----:B------:R-:W-:Y:S01]  /*ab90*/  IADD3 R16, P4, R16, UR20, RZ ;  /* 0x0000001410107c10 */ /* 0x000fe2000ff9e0ff */
[----:B------:R-:W-:Y:S01]  /*aba0*/  ULDC.64 UR4, c[0x0][0x650] ;  /* 0x0001940000047ab9 */ /* 0x000fe20000000a00 */
[----:B------:R-:W-:Y:S01]  /*abb0*/  BSSY B1, `(.L_x_298) ;  /* 0x000006a000017945 */ /* 0x000fe20003800000 */
[----:B------:R-:W-:Y:S01]  /*abc0*/  IMAD.MOV.U32 R9, RZ, RZ, -0x1 ;  /* 0xffffffffff097424 */ /* 0x000fe200078e00ff */
[----:B------:R-:W-:Y:S01]  /*abd0*/  ISETP.GT.U32.AND P1, PT, R12, 0x2, PT ;  /* 0x000000020c00780c */ /* 0x000fe20003f24070 */
[----:B------:R-:W-:Y:S01]  /*abe0*/  IMAD.MOV.U32 R8, RZ, RZ, -0x1 ;  /* 0xffffffffff087424 */ /* 0x000fe200078e00ff */
[----:B------:R-:W-:Y:S02]  /*abf0*/  IADD3.X R17, R17, UR13, RZ, P4, !PT ;  /* 0x0000000d11117c10 */ /* 0x000fe4000a7fe4ff */
[----:B------:R-:W-:-:S02]  /*ac00*/  ISETP.LT.U32.AND P1, PT, R3, 0x3, P1 ;  /* 0x000000030300780c */ /* 0x000fc40000f21070 */
[----:B------:R-:W-:Y:S01]  /*ac10*/  PRMT R13, RZ, 0x7610, R13 ;  /* 0x00007610ff0d7816 */ /* 0x000fe2000000000d */
[----:B------:R-:W0:Y:S01]  /*ac20*/  @P3 S2R R5, SR_CgaCtaId ;  /* 0x0000000000053919 */ /* 0x000e220000008800 */
[----:B------:R-:W-:-:S04]  /*ac30*/  @P3 MOV R4, 0x400 ;  /* 0x0000040000043802 */ /* 0x000fc80000000f00 */
[----:B0-----:R-:W-:Y:S01]  /*ac40*/  @P3 LEA R6, R5, R4, 0x18 ;  /* 0x0000000405063211 */ /* 0x001fe200078ec0ff */
[----:B------:R-:W-:-:S03]  /*ac50*/  IMAD.WIDE.U32 R4, R12, -0x55555555, RZ ;  /* 0xaaaaaaab0c047825 */ /* 0x000fc600078e00ff */
[----:B------:R0:W-:Y:S01]  /*ac60*/  @P3 SYNCS.ARRIVE.TRANS64.A1T0 RZ, [R6+URZ+0x48], RZ ;  /* 0x000048ff06ff39a7 */ /* 0x0001e2000810003f */
[----:B------:R-:W-:Y:S02]  /*ac70*/  ISETP.GE.U32.AND P3, PT, R3, 0x3, PT ;  /* 0x000000030300780c */ /* 0x000fe40003f66070 */
[----:B------:R-:W-:Y:S02]  /*ac80*/  SHF.R.U32.HI R7, RZ, 0x1, R5 ;  /* 0x00000001ff077819 */ /* 0x000fe40000011605 */
[----:B------:R-:W-:Y:S02]  /*ac90*/  SEL R5, RZ, 0x1, !P1 ;  /* 0x00000001ff057807 */ /* 0x000fe40004800000 */
[----:B------:R-:W-:Y:S01]  /*aca0*/  ISETP.GE.U32.AND P1, PT, R16, UR4, PT ;  /* 0x0000000410007c0c */ /* 0x000fe2000bf26070 */
[----:B------:R-:W-:Y:S01]  /*acb0*/  IMAD R12, R7, -0x3, R12 ;  /* 0xfffffffd070c7824 */ /* 0x000fe200078e020c */
[----:B------:R-:W-:Y:S02]  /*acc0*/  LOP3.LUT R0, R0, R5, RZ, 0x3c, !PT ;  /* 0x0000000500007212 */ /* 0x000fe400078e3cff */
[----:B------:R-:W-:-:S02]  /*acd0*/  ISETP.GE.U32.AND.EX P1, PT, R17, UR5, PT, P1 ;  /* 0x0000000511007c0c */ /* 0x000fc4000bf26110 */
[----:B------:R-:W-:Y:S02]  /*ace0*/  PRMT R4, RZ, 0x7610, R4 ;  /* 0x00007610ff047816 */ /* 0x000fe40000000004 */
[----:B------:R-:W-:Y:S01]  /*acf0*/  @P3 LOP3.LUT R0, R0, 0x1, R7, 0x78, !PT ;  /* 0x0000000100003812 */ /* 0x000fe200078e7807 */
[----:B------:R-:W-:-:S08]  /*ad00*/  IMAD.MOV.U32 R7, RZ, RZ, -0x1 ;  /* 0xffffffffff077424 */ /* 0x000fd000078e00ff */
[----:B0-----:R-:W-:Y:S05]  /*ad10*/  @P1 BRA `(.L_x_299) ;  /* 0x00000004004c1947 */ /* 0x001fea0003800000 */
[----:B------:R-:W-:Y:S01]  /*ad20*/  ULDC.64 UR4, c[0x0][0x628] ;  /* 0x00018a0000047ab9 */ /* 0x000fe20000000a00 */
[----:B------:R-:W0:Y:S01]  /*ad30*/  S2R R15, SR_CTAID.X ;  /* 0x00000000000f7919 */ /* 0x000e220000002500 */
[----:B------:R-:W-:Y:S01]  /*ad40*/  ISETP.NE.U32.AND P1, PT, RZ, UR4, PT ;  /* 0x00000004ff007c0c */ /* 0x000fe2000bf25070 */
[----:B------:R-:W-:Y:S01]  /*ad50*/  ULDC UR7, c[0x0][0x630] ;  /* 0x00018c0000077ab9 */ /* 0x000fe20000000800 */
[----:B------:R-:W-:Y:S01]  /*ad60*/  IMAD.MOV.U32 R4, RZ, RZ, R16 ;  /* 0x000000ffff047224 */ /* 0x000fe200078e0010 */
[----:B------:R-:W1:Y:S01]  /*ad70*/  S2R R14, SR_CTAID.Y ;  /* 0x00000000000e7919 */ /* 0x000e620000002600 */
[----:B------:R-:W-:Y:S01]  /*ad80*/  ISETP.NE.AND.EX P1, PT, RZ, UR5, PT, P1 ;  /* 0x00000005ff007c0c */ /* 0x000fe2000bf25310 */
[----:B------:R-:W-:-:S12]  /*ad90*/  IMAD.MOV.U32 R5, RZ, RZ, R17 ;  /* 0x000000ffff057224 */ /* 0x000fd800078e0011 */
[----:B------:R-:W-:Y:S05]  /*ada0*/  @!P1 BRA `(.L_x_300) ;  /* 0x0000000000289947 */ /* 0x000fea0003800000 */
[----:B------:R-:W-:Y:S02]  /*adb0*/  ULDC UR6, c[0x0][0x634] ;  /* 0x00018d0000067ab9 */ /* 0x000fe40000000800 */
[----:B------:R-:W-:-:S05]  /*adc0*/  IADD3 R9, P1, R16, UR6, RZ ;  /* 0x0000000610097c10 */ /* 0x000fca000ff3e0ff */
[----:B------:R-:W-:-:S04]  /*add0*/  IMAD.X R21, RZ, RZ, R17, P1 ;  /* 0x000000ffff157224 */ /* 0x000fc800008e0611 */
[----:B------:R-:W-:-:S04]  /*ade0*/  IMAD.WIDE.U32 R6, R21, UR4, RZ ;  /* 0x0000000415067c25 */ /* 0x000fc8000f8e00ff */
[----:B------:R-:W-:-:S04]  /*adf0*/  IMAD.WIDE.U32 R6, P1, R9, UR5, R6 ;  /* 0x0000000509067c25 */ /* 0x000fc8000f820006 */
[----:B------:R-:W-:-:S04]  /*ae00*/  IMAD.WIDE.U32 R8, R9, UR4, RZ ;  /* 0x0000000409087c25 */ /* 0x000fc8000f8e00ff */
[----:B------:R-:W-:Y:S01]  /*ae10*/  IMAD.X R5, RZ, RZ, RZ, P1 ;  /* 0x000000ffff057224 */ /* 0x000fe200008e06ff */
[----:B------:R-:W-:Y:S01]  /*ae20*/  IADD3 RZ, P1, R9, R6, RZ ;  /* 0x0000000609ff7210 */ /* 0x000fe20007f3e0ff */
[----:B------:R-:W-:-:S04]  /*ae30*/  IMAD.MOV.U32 R4, RZ, RZ, R7 ;  /* 0x000000ffff047224 */ /* 0x000fc800078e0007 */
[----:B------:R-:W-:-:S08]  /*ae40*/  IMAD.WIDE.U32.X R4, R21, UR5, R4, P1 ;  /* 0x0000000515047c25 */ /* 0x000fd000088e0404 */
.L_x_300:
[--C-:B------:R-:W-:Y:S01]  /*ae50*/  SHF.R.U64 R8, R4, UR7, R5.reuse ;  /* 0x0000000704087c19 */ /* 0x100fe20008001205 */
[----:B------:R-:W-:Y:S01]  /*ae60*/  ULDC.64 UR4, c[0x0][0x620] ;  /* 0x0001880000047ab9 */ /* 0x000fe20000000a00 */
[----:B------:R-:W-:Y:S01]  /*ae70*/  SHF.R.U32.HI R4, RZ, UR7, R5 ;  /* 0x00000007ff047c19 */ /* 0x000fe20008011605 */
[----:B------:R-:W2:Y:S01]  /*ae80*/  LDC R24, c[0x0][0x144] ;  /* 0x00005100ff187b82 */ /* 0x000ea20000000800 */
[----:B------:R-:W-:Y:S01]  /*ae90*/  IADD3 R7, P1, RZ, -R8, RZ ;  /* 0x80000008ff077210 */ /* 0x000fe20007f3e0ff */
[----:B------:R-:W-:Y:S01]  /*aea0*/  ULDC.64 UR8, c[0x0][0x640] ;  /* 0x0001900000087ab9 */ /* 0x000fe20000000a00 */
[----:B0-----:R-:W-:Y:S01]  /*aeb0*/  I2FP.F32.U32 R9, R15 ;  /* 0x0000000f00097245 */ /* 0x001fe20000201000 */
[----:B------:R-:W-:Y:S02]  /*aec0*/  ULDC UR6, c[0x0][0x608] ;  /* 0x0001820000067ab9 */ /* 0x000fe40000000800 */
[----:B------:R-:W-:Y:S01]  /*aed0*/  IMAD.X R4, RZ, RZ, ~R4, P1 ;  /* 0x000000ffff047224 */ /* 0x000fe200008e0e04 */
[----:B------:R-:W-:Y:S01]  /*aee0*/  ISETP.NE.U32.AND P1, PT, RZ, UR8, PT ;  /* 0x00000008ff007c0c */ /* 0x000fe2000bf25070 */
[----:B------:R-:W0:Y:S02]  /*aef0*/  LDC R21, c[0x0][0x148] ;  /* 0x00005200ff157b82 */ /* 0x000e240000000800 */
[----:B------:R-:W-:Y:S01]  /*af00*/  IMAD R6, R4, UR4, RZ ;  /* 0x0000000404067c24 */ /* 0x000fe2000f8e02ff */
[----:B------:R-:W-:Y:S01]  /*af10*/  ISETP.NE.AND.EX P1, PT, RZ, UR9, PT, P1 ;  /* 0x00000009ff007c0c */ /* 0x000fe2000bf25310 */
[----:B------:R-:W-:Y:S01]  /*af20*/  IMAD.WIDE.U32 R4, R7, UR4, R16 ;  /* 0x0000000407047c25 */ /* 0x000fe2000f8e0010 */
[----:B------:R-:W-:-:S03]  /*af30*/  ULDC UR4, c[0x0][0x150] ;  /* 0x0000540000047ab9 */ /* 0x000fc60000000800 */
[----:B------:R-:W-:Y:S02]  /*af40*/  IMAD R7, R7, UR5, R6 ;  /* 0x0000000507077c24 */ /* 0x000fe4000f8e0206 */
[----:B------:R-:W-:Y:S01]  /*af50*/  FMUL R6, R9, UR4 ;  /* 0x0000000409067c20 */ /* 0x000fe20008400000 */
[----:B------:R-:W-:Y:S01]  /*af60*/  ULDC UR4, c[0x0][0x618] ;  /* 0x0001860000047ab9 */ /* 0x000fe20000000800 */
[----:B------:R-:W-:Y:S01]  /*af70*/  ULDC UR5, c[0x0][0x154] ;  /* 0x0000550000057ab9 */ /* 0x000fe20000000800 */
[----:B------:R-:W-:-:S03]  /*af80*/  IMAD.IADD R5, R5, 0x1, R7 ;  /* 0x0000000105057824 */ /* 0x000fc600078e0207 */
[----:B------:R-:W3:Y:S02]  /*af90*/  F2I.U32.TRUNC.NTZ R6, R6 ;  /* 0x0000000600067305 */ /* 0x000ee4000020f000 */
[----:B------:R-:W-:Y:S02]  /*afa0*/  SHF.R.U64 R9, R4, UR4, R5 ;  /* 0x0000000404097c19 */ /* 0x000fe40008001205 */
[----:B-1----:R-:W-:-:S05]  /*afb0*/  I2FP.F32.U32 R4, R14 ;  /* 0x0000000e00047245 */ /* 0x002fca0000201000 */
[----:B------:R-:W-:Y:S01]  /*afc0*/  FMUL R22, R4, UR5 ;  /* 0x0000000504167c20 */ /* 0x000fe20008400000 */
[----:B------:R-:W-:Y:S01]  /*afd0*/  SHF.R.U32.HI R4, RZ, UR4, R5 ;  /* 0x00000004ff047c19 */ /* 0x000fe20008011605 */
[----:B------:R-:W-:-:S03]  /*afe0*/  ULDC UR4, c[0x0][0x658] ;  /* 0x0001960000047ab9 */ /* 0x000fc60000000800 */
[--C-:B------:R-:W-:Y:S01]  /*aff0*/  SHF.R.U64 R20, R9, UR6, R4.reuse ;  /* 0x0000000609147c19 */ /* 0x100fe20008001204 */
[----:B------:R-:W1:Y:S01]  /*b000*/  F2I.U32.TRUNC.NTZ R22, R22 ;  /* 0x0000001600167305 */ /* 0x000e62000020f000 */
[----:B------:R-:W-:Y:S01]  /*b010*/  SHF.R.U32.HI R5, RZ, UR6, R4 ;  /* 0x00000006ff057c19 */ /* 0x000fe20008011604 */
[----:B---3--:R-:W-:-:S03]  /*b020*/  IMAD.MOV R6, RZ, RZ, -R6 ;  /* 0x000000ffff067224 */ /* 0x008fc600078e0a06 */
[----:B------:R-:W-:Y:S01]  /*b030*/  SHF.R.U64 R18, R20, UR4, R5 ;  /* 0x0000000414127c19 */ /* 0x000fe20008001205 */
[----:B--2---:R-:W-:Y:S01]  /*b040*/  IMAD R15, R24, R6, R15 ;  /* 0x00000006180f7224 */ /* 0x004fe200078e020f */
[----:B------:R-:W-:-:S03]  /*b050*/  SHF.R.U32.HI R23, RZ, UR4, R5 ;  /* 0x00000004ff177c19 */ /* 0x000fc60008011605 */
[----:B------:R-:W-:Y:S02]  /*b060*/  IMAD.MOV.U32 R4, RZ, RZ, R18 ;  /* 0x000000ffff047224 */ /* 0x000fe400078e0012 */
[----:B------:R-:W-:Y:S01]  /*b070*/  IMAD.MOV.U32 R5, RZ, RZ, R23 ;  /* 0x000000ffff057224 */ /* 0x000fe200078e0017 */
[----:B-1----:R-:W-:Y:S06]  /*b080*/  @!P1 BRA `(.L_x_301) ;  /* 0x0000000000289947 */ /* 0x002fec0003800000 */
[----:B------:R-:W-:Y:S02]  /*b090*/  ULDC UR4, c[0x0][0x64c] ;  /* 0x0001930000047ab9 */ /* 0x000fe40000000800 */
[----:B------:R-:W-:-:S05]  /*b0a0*/  IADD3 R5, P1, R18, UR4, RZ ;  /* 0x0000000412057c10 */ /* 0x000fca000ff3e0ff */
[----:B------:R-:W-:-:S04]  /*b0b0*/  IMAD.X R23, RZ, RZ, R23, P1 ;  /* 0x000000ffff177224 */ /* 0x000fc800008e0617 */
[----:B------:R-:W-:-:S04]  /*b0c0*/  IMAD.WIDE.U32 R6, R23, UR8, RZ ;  /* 0x0000000817067c25 */ /* 0x000fc8000f8e00ff */
[----:B------:R-:W-:-:S04]  /*b0d0*/  IMAD.WIDE.U32 R6, P1, R5, UR9, R6 ;  /* 0x0000000905067c25 */ /* 0x000fc8000f820006 */
[----:B------:R-:W-:-:S04]  /*b0e0*/  IMAD.WIDE.U32 R4, R5, UR8, RZ ;  /* 0x0000000805047c25 */ /* 0x000fc8000f8e00ff */
[----:B------:R-:W-:Y:S01]  /*b0f0*/  IMAD.MOV.U32 R4, RZ, RZ, R7 ;  /* 0x000000ffff047224 */ /* 0x000fe200078e0007 */
[----:B------:R-:W-:Y:S01]  /*b100*/  IADD3 RZ, P3, R5, R6, RZ ;  /* 0x0000000605ff7210 */ /* 0x000fe20007f7e0ff */
[----:B------:R-:W-:-:S04]  /*b110*/  IMAD.X R5, RZ, RZ, RZ, P1 ;  /* 0x000000ffff057224 */ /* 0x000fc800008e06ff */
[----:B------:R-:W-:-:S08]  /*b120*/  IMAD.WIDE.U32.X R4, R23, UR9, R4, P3 ;  /* 0x0000000917047c25 */ /* 0x000fd000098e0404 */
.L_x_301:
[----:B------:R-:W-:Y:S01]  /*b130*/  ISETP.NE.AND P1, PT, R2, 0x1, PT ;  /* 0x000000010200780c */ /* 0x000fe20003f25270 */
[----:B------:R-:W-:Y:S01]  /*b140*/  ULDC UR4, c[0x0][0x648] ;  /* 0x0001920000047ab9 */ /* 0x000fe20000000800 */
[----:B------:R-:W-:Y:S01]  /*b150*/  LOP3.LUT R20, R20, UR17, RZ, 0xc0, !PT ;  /* 0x0000001114147c12 */ /* 0x000fe2000f8ec0ff */
[----:B------:R-:W-:Y:S01]  /*b160*/  IMAD.MOV R22, RZ, RZ, -R22 ;  /* 0x000000ffff167224 */ /* 0x000fe200078e0a16 */
[----:B------:R-:W-:Y:S01]  /*b170*/  SHF.R.U64 R5, R4, UR4, R5 ;  /* 0x0000000404057c19 */ /* 0x000fe20008001205 */
[----:B------:R-:W-:Y:S01]  /*b180*/  ULDC UR4, c[0x0][0x638] ;  /* 0x00018e0000047ab9 */ /* 0x000fe20000000800 */
[----:B------:R-:W-:Y:S01]  /*b190*/  LOP3.LUT R9, R9, UR16, RZ, 0xc0, !PT ;  /* 0x0000001009097c12 */ /* 0x000fe2000f8ec0ff */
[----:B------:R-:W-:Y:S01]  /*b1a0*/  ULDC UR5, c[0x0][0x610] ;  /* 0x0001840000057ab9 */ /* 0x000fe20000000800 */
[----:B------:R-:W-:Y:S02]  /*b1b0*/  IMAD.MOV.U32 R4, RZ, RZ, 0x1 ;  /* 0x00000001ff047424 */ /* 0x000fe400078e00ff */
[----:B------:R-:W-:-:S02]  /*b1c0*/  IMAD.MOV R7, RZ, RZ, -R5 ;  /* 0x000000ffff077224 */ /* 0x000fc400078e0a05 */
[----:B------:R-:W-:Y:S02]  /*b1d0*/  IMAD R20, R5, UR18, R20 ;  /* 0x0000001205147c24 */ /* 0x000fe4000f8e0214 */
[----:B0-----:R-:W-:Y:S02]  /*b1e0*/  @P1 IMAD R15, R21, R22, R14 ;  /* 0x00000016150f1224 */ /* 0x001fe400078e020e */
[----:B------:R-:W-:Y:S01]  /*b1f0*/  IMAD R18, R7, UR4, R18 ;  /* 0x0000000407127c24 */ /* 0x000fe2000f8e0212 */
[----:B------:R-:W-:Y:S01]  /*b200*/  ULDC UR4, c[0x0][0x600] ;  /* 0x0001800000047ab9 */ /* 0x000fe20000000800 */
[----:B------:R-:W-:Y:S02]  /*b210*/  IMAD R15, R20, UR5, R15 ;  /* 0x00000005140f7c24 */ /* 0x000fe4000f8e020f */
[----:B------:R-:W-:-:S05]  /*b220*/  IMAD R18, R18, UR4, R9 ;  /* 0x0000000412127c24 */ /* 0x000fca000f8e0209 */
[----:B------:R-:W-:Y:S02]  /*b230*/  SEL R9, R18, R15, !P1 ;  /* 0x0000000f12097207 */ /* 0x000fe40004800000 */
[----:B------:R-:W-:-:S07]  /*b240*/  SEL R7, R15, R18, !P1 ;  /* 0x000000120f077207 */ /* 0x000fce0004800000 */
.L_x_299:
[----:B------:R-:W-:Y:S05]  /*b250*/  BSYNC B1 ;  /* 0x0000000000017941 */ /* 0x000fea0003800000 */
.L_x_298:
[----:B------:R-:W-:-:S13]  /*b260*/  LOP3.LUT P1, RZ, R4, 0xff, RZ, 0xc0, !PT ;  /* 0x000000ff04ff7812 */ /* 0x000fda000782c0ff */
[----:B------:R-:W-:Y:S05]  /*b270*/  @P1 BRA `(.L_x_302) ;  /* 0xfffffff4004c1947 */ /* 0x000fea000383ffff */
[----:B------:R-:W-:Y:S05]  /*b280*/  BSYNC B0 ;  /* 0x0000000000007941 */ /* 0x000fea0003800000 */
.L_x_290:
[----:B------:R-:W-:-:S03]  /*b290*/  UMOV UR4, 0xffffffff ;  /* 0xffffffff00047882 */ /* 0x000fc60000000000 */
[----:B------:R-:W-:Y:S05]  /*b2a0*/  BRA.DIV UR4, `(.L_x_303) ;  /* 0x0000000204f47947 */ /* 0x000fea000b800000 */
[----:B------:R-:W-:-:S13]  /*b2b0*/  ELECT P6, URZ, PT ;  /* 0x00000000003f782f */ /* 0x000fda00038c0000 */
.L_x_316:
[----:B------:R-:W-:Y:S04]  /*b2c0*/  BSSY B0, `(.L_x_304) ;  /* 0x0000022000007945 */ /* 0x000fe80003800000 */
[----:B------:R-:W-:Y:S05]  /*b2d0*/  @!P6 BRA `(.L_x_305) ;  /* 0x000000000080e947 */ /* 0x000fea0003800000 */
[----:B------:R-:W-:-:S04]  /*b2e0*/  LOP3.LUT R19, R19, 0x2, RZ, 0xfc, !PT ;  /* 0x0000000213137812 */ /* 0x000fc800078efcff */
[----:B------:R-:W-:-:S13]  /*b2f0*/  ISETP.NE.AND P0, PT, R19, 0x3, PT ;  /* 0x000000031300780c */ /* 0x000fda0003f05270 */
[----:B------:R-:W-:Y:S05]  /*b300*/  @!P0 BRA `(.L_x_306) ;  /* 0x0000000000048947 */ /* 0x000fea0003800000 */
[----:B------:R-:W-:Y:S01]  /*b310*/  BPT.TRAP 0x1 ;  /* 0x000000040000795c */ /* 0x000fe20000300000 */
.L_x_306:
[----:B------:R-:W0:Y:S01]  /*b320*/  S2R R3, SR_CgaCtaId ;  /* 0x0000000000037919 */ /* 0x000e220000008800 */
[----:B------:R-:W-:-:S04]  /*b330*/  MOV R2, 0x400 ;  /* 0x0000040000027802 */ /* 0x000fc80000000f00 */
[----:B0-----:R-:W-:Y:S02]  /*b340*/  LEA R3, R3, R2, 0x18 ;  /* 0x0000000203037211 */ /* 0x001fe400078ec0ff */
[----:B------:R-:W-:-:S03]  /*b350*/  SHF.L.U32 R2, R0, 0x1f, RZ ;  /* 0x0000001f00027819 */ /* 0x000fc600000006ff */
[----:B------:R-:W-:-:S04]  /*b360*/  VIADD R3, R3, 0x18 ;  /* 0x0000001803037836 */ /* 0x000fc80000000000 */
[C---:B------:R-:W-:Y:S02]  /*b370*/  IMAD R7, R12.reuse, 0x8, R3 ;  /* 0x000000080c077824 */ /* 0x040fe400078e0203 */
[----:B------:R-:W-:Y:S02]  /*b380*/  VIADD R12, R12, 0x1 ;  /* 0x000000010c0c7836 */ /* 0x000fe40000000000 */
[----:B------:R-:W0:Y:S03]  /*b390*/  SYNCS.PHASECHK.TRANS64.TRYWAIT P0, [R7+URZ], R2 ;  /* 0x00000002070075a7 */ /* 0x000e26000800017f */
[----:B------:R-:W-:-:S04]  /*b3a0*/  ISETP.NE.AND P1, PT, R12, 0x3, PT ;  /* 0x000000030c00780c */ /* 0x000fc80003f25270 */
[----:B------:R-:W-:Y:S02]  /*b3b0*/  SEL R5, RZ, 0x1, P1 ;  /* 0x00000001ff057807 */ /* 0x000fe40000800000 */
[----:B------:R-:W-:Y:S02]  /*b3c0*/  SEL R12, R12, RZ, P1 ;  /* 0x000000ff0c0c7207 */ /* 0x000fe40000800000 */
[----:B------:R-:W-:-:S03]  /*b3d0*/  LOP3.LUT R5, R0, R5, RZ, 0x3c, !PT ;  /* 0x0000000500057212 */ /* 0x000fc600078e3cff */
[----:B------:R-:W-:Y:S01]  /*b3e0*/  IMAD R9, R12, 0x8, R3 ;  /* 0x000000080c097824 */ /* 0x000fe200078e0203 */
[----:B------:R-:W-:Y:S01]  /*b3f0*/  SHF.L.U32 R4, R5, 0x1f, RZ ;  /* 0x0000001f05047819 */ /* 0x000fe200000006ff */
[----:B0-----:R-:W-:Y:S06]  /*b400*/  @!P0 BRA `(.L_x_307) ;  /* 0x0000000000bc8947 */ /* 0x001fec0003800000 */
.L_x_317:
[----:B------:R-:W1:Y:S01]  /*b410*/  SYNCS.PHASECHK.TRANS64.TRYWAIT P0, [R9+URZ], R4 ;  /* 0x00000004090075a7 */ /* 0x000e62000800017f */
[----:B------:R-:W-:-:S05]  /*b420*/  VIADD R0, R12, 0x1 ;  /* 0x000000010c007836 */ /* 0x000fca0000000000 */
[----:B------:R-:W-:-:S04]  /*b430*/  ISETP.NE.AND P1, PT, R0, 0x3, PT ;  /* 0x000000030000780c */ /* 0x000fc80003f25270 */
[----:B0-----:R-:W-:Y:S02]  /*b440*/  SEL R2, RZ, 0x1, P1 ;  /* 0x00000001ff027807 */ /* 0x001fe40000800000 */
[----:B------:R-:W-:Y:S02]  /*b450*/  SEL R0, R0, RZ, P1 ;  /* 0x000000ff00007207 */ /* 0x000fe40000800000 */
[----:B------:R-:W-:Y:S01]  /*b460*/  LOP3.LUT R2, R5, R2, RZ, 0x3c, !PT ;  /* 0x0000000205027212 */ /* 0x000fe200078e3cff */
[----:B-1----:R-:W-:Y:S06]  /*b470*/  @!P0 BRA `(.L_x_308) ;  /* 0x0000000000b48947 */ /* 0x002fec0003800000 */
.L_x_318:
[----:B------:R-:W-:Y:S01]  /*b480*/  IMAD R3, R0, 0x8, R3 ;  /* 0x0000000800037824 */ /* 0x000fe200078e0203 */
[----:B------:R-:W-:-:S07]  /*b490*/  SHF.L.U32 R0, R2, 0x1f, RZ ;  /* 0x0000001f02007819 */ /* 0x000fce00000006ff */
.L_x_309:
[----:B-1----:R1:W2:Y:S02]  /*b4a0*/  SYNCS.PHASECHK.TRANS64.TRYWAIT P0, [R3+URZ], R0 ;  /* 0x00000000030075a7 */ /* 0x0022a4000800017f */
[----:B--2---:R-:W-:Y:S05]  /*b4b0*/  @!P0 NANOSLEEP.SYNCS 0x989680 ;  /* 0x009896800000895d */ /* 0x004fea0003900000 */
[----:B------:R-:W2:Y:S02]  /*b4c0*/  @!P0 SYNCS.PHASECHK.TRANS64 P0, [R3+URZ], R0 ;  /* 0x00000000030085a7 */ /* 0x000ea4000800007f */
[----:B--2---:R-:W-:Y:S05]  /*b4d0*/  @!P0 BRA `(.L_x_309) ;  /* 0xfffffffc00f08947 */ /* 0x004fea000383ffff */
.L_x_305:
[----:B------:R-:W-:Y:S05]  /*b4e0*/  BSYNC B0 ;  /* 0x0000000000007941 */ /* 0x000fea0003800000 */
.L_x_304:
[----:B------:R-:W-:Y:S05]  /*b4f0*/  EXIT ;  /* 0x000000000000794d */ /* 0x000fea0003800000 */
.L_x_17:
[----:B---3--:R3:W4:Y:S02]  /*b500*/  SYNCS.PHASECHK.TRANS64.TRYWAIT P1, [R3+URZ], R0 ;  /* 0x00000000030075a7 */ /* 0x008724000802017f */
[----:B----4-:R-:W-:Y:S05]  /*b510*/  @!P1 NANOSLEEP.SYNCS 0x989680 ;  /* 0x009896800000995d */ /* 0x010fea0003900000 */
[----:B------:R-:W4:Y:S02]  /*b520*/  @!P1 SYNCS.PHASECHK.TRANS64 P1, [R3+URZ], R0 ;  /* 0x00000000030095a7 */ /* 0x000f24000802007f */
[----:B----4-:R-:W-:Y:S05]  /*b530*/  @!P1 BRA `(.L_x_17) ;  /* 0xfffffffc00f09947 */ /* 0x010fea000383ffff */
[----:B------:R-:W-:Y:S05]  /*b540*/  BRA `(.L_x_16) ;  /* 0xffffff5c00287947 */ /* 0x000fea000383ffff */
.L_x_22:
[----:B-1----:R-:W-:-:S04]  /*b550*/  IMAD.U32 R4, RZ, RZ, UR8 ;  /* 0x00000008ff047e24 */ /* 0x002fc8000f8e00ff */
[----:B------:R1:W2:Y:S03]  /*b560*/  SYNCS.PHASECHK.TRANS64.TRYWAIT P1, [R4+URZ], R3 ;  /* 0x00000003040075a7 */ /* 0x0002a6000802017f */
[----:B--2---:R-:W-:Y:S05]  /*b570*/  @!P1 NANOSLEEP.SYNCS 0x989680 ;  /* 0x009896800000995d */ /* 0x004fea0003900000 */
[----:B------:R-:W2:Y:S02]  /*b580*/  @!P1 SYNCS.PHASECHK.TRANS64 P1, [R4+URZ], R3 ;  /* 0x00000003040095a7 */ /* 0x000ea4000802007f */
[----:B--2---:R-:W-:Y:S05]  /*b590*/  @!P1 BRA `(.L_x_22) ;  /* 0xfffffffc00ec9947 */ /* 0x004fea000383ffff */
[----:B------:R-:W-:Y:S05]  /*b5a0*/  BRA `(.L_x_21) ;  /* 0xffffff6000147947 */ /* 0x000fea000383ffff */
.L_x_291:
[----:B------:R-:W-:Y:S01]  /*b5b0*/  BSSY B1, `(.L_x_310) ;  /* 0x0000006000017945 */ /* 0x000fe20003800000 */
[----:B------:R-:W-:-:S07]  /*b5c0*/  IMAD.MOV.U32 R15, RZ, RZ, -0x1 ;  /* 0xffffffffff0f7424 */ /* 0x000fce00078e00ff */
[----:B------:R-:W-:Y:S05]  /*b5d0*/  WARPSYNC.COLLECTIVE R15, `(.L_x_311) ;  /* 0x000000000f0c7348 */ /* 0x000fea0003c00000 */
[----:B------:R-:W-:Y:S02]  /*b5e0*/  ELECT P6, UR62, PT ;  /* 0x00000000003e782f */ /* 0x000fe400038c0000 */
[----:B------:R-:W-:Y:S01]  /*b5f0*/  MOV R14, UR62 ;  /* 0x0000003e000e7c02 */ /* 0x000fe20008000f00 */
[----:B------:R-:W-:Y:S10]  /*b600*/  ENDCOLLECTIVE ;  /* 0x000000000000791b */ /* 0x000ff40003800000 */
.L_x_311:
[----:B------:R-:W-:Y:S05]  /*b610*/  BSYNC B1 ;  /* 0x0000000000017941 */ /* 0x000fea0003800000 */
.L_x_310:
[----:B------:R-:W-:Y:S05]  /*b620*/  BRA `(.L_x_312) ;  /* 0xfffffff0006c7947 */ /* 0x000fea000383ffff */
.L_x_294:
[----:B0-----:R0:W1:Y:S02]  /*b630*/  SYNCS.PHASECHK.TRANS64.TRYWAIT P1, [R14+URZ+0x18], R7 ;  /* 0x000018070e0075a7 */ /* 0x001064000802017f */
[----:B-1----:R-:W-:Y:S05]  /*b640*/  @!P1 NANOSLEEP.SYNCS 0x989680 ;  /* 0x009896800000995d */ /* 0x002fea0003900000 */
[----:B------:R-:W1:Y:S02]  /*b650*/  @!P1 SYNCS.PHASECHK.TRANS64 P1, [R14+URZ+0x18], R7 ;  /* 0x000018070e0095a7 */ /* 0x000e64000802007f */
[----:B-1----:R-:W-:Y:S05]  /*b660*/  @!P1 BRA `(.L_x_294) ;  /* 0xfffffffc00f09947 */ /* 0x002fea000383ffff */
[----:B------:R-:W-:Y:S05]  /*b670*/  BRA `(.L_x_313) ;  /* 0xfffffff000a07947 */ /* 0x000fea000383ffff */
.L_x_303:
[----:B------:R-:W-:Y:S01]  /*b680*/  BSSY B0, `(.L_x_314) ;  /* 0x0000006000007945 */ /* 0x000fe20003800000 */
[----:B------:R-:W-:-:S07]  /*b690*/  IMAD.MOV.U32 R15, RZ, RZ, -0x1 ;  /* 0xffffffffff0f7424 */ /* 0x000fce00078e00ff */
[----:B------:R-:W-:Y:S05]  /*b6a0*/  WARPSYNC.COLLECTIVE R15, `(.L_x_315) ;  /* 0x000000000f0c7348 */ /* 0x000fea0003c00000 */
[----:B------:R-:W-:Y:S02]  /*b6b0*/  ELECT P6, UR62, PT ;  /* 0x00000000003e782f */ /* 0x000fe400038c0000 */
[----:B------:R-:W-:Y:S01]  /*b6c0*/  MOV R14, UR62 ;  /* 0x0000003e000e7c02 */ /* 0x000fe20008000f00 */
[----:B------:R-:W-:Y:S10]  /*b6d0*/  ENDCOLLECTIVE ;  /* 0x000000000000791b */ /* 0x000ff40003800000 */
.L_x_315:
[----:B------:R-:W-:Y:S05]  /*b6e0*/  BSYNC B0 ;  /* 0x0000000000007941 */ /* 0x000fea0003800000 */
.L_x_314:
[----:B------:R-:W-:Y:S05]  /*b6f0*/  BRA `(.L_x_316) ;  /* 0xfffffff800f07947 */ /* 0x000fea000383ffff */
.L_x_307:
[----:B0-----:R0:W1:Y:S02]  /*b700*/  SYNCS.PHASECHK.TRANS64.TRYWAIT P0, [R7+URZ], R2 ;  /* 0x00000002070075a7 */ /* 0x001064000800017f */
[----:B-1----:R-:W-:Y:S05]  /*b710*/  @!P0 NANOSLEEP.SYNCS 0x989680 ;  /* 0x009896800000895d */ /* 0x002fea0003900000 */
[----:B------:R-:W1:Y:S02]  /*b720*/  @!P0 SYNCS.PHASECHK.TRANS64 P0, [R7+URZ], R2 ;  /* 0x00000002070085a7 */ /* 0x000e64000800007f */
[----:B-1----:R-:W-:Y:S05]  /*b730*/  @!P0 BRA `(.L_x_307) ;  /* 0xfffffffc00f08947 */ /* 0x002fea000383ffff */
[----:B------:R-:W-:Y:S05]  /*b740*/  BRA `(.L_x_317) ;  /* 0xfffffffc00307947 */ /* 0x000fea000383ffff */
.L_x_308:
[----:B0-----:R0:W1:Y:S02]  /*b750*/  SYNCS.PHASECHK.TRANS64.TRYWAIT P0, [R9+URZ], R4 ;  /* 0x00000004090075a7 */ /* 0x001064000800017f */
[----:B-1----:R-:W-:Y:S05]  /*b760*/  @!P0 NANOSLEEP.SYNCS 0x989680 ;  /* 0x009896800000895d */ /* 0x002fea0003900000 */
[----:B------:R-:W1:Y:S02]  /*b770*/  @!P0 SYNCS.PHASECHK.TRANS64 P0, [R9+URZ], R4 ;  /* 0x00000004090085a7 */ /* 0x000e64000800007f */
[----:B-1----:R-:W-:Y:S05]  /*b780*/  @!P0 BRA `(.L_x_308) ;  /* 0xfffffffc00f08947 */ /* 0x002fea000383ffff */
[----:B------:R-:W-:Y:S05]  /*b790*/  BRA `(.L_x_318) ;  /* 0xfffffffc00387947 */ /* 0x000fea000383ffff */
.L_x_319:
[----:B------:R-:W-:-:S00]  /*b7a0*/  BRA `(.L_x_319) ;  /* 0xfffffffc00fc7947 */ /* 0x000fc0000383ffff */
[----:B------:R-:W-:-:S00]  /*b7b0*/  NOP ;  /* 0x0000000000007918 */ /* 0x000fc00000000000 */
        /* <DEDUP_REMOVED lines=12> */
.L_x_320:


//--------------------- .nv.global.init           --------------------------
	.section	.nv.global.init,"aw",@progbits
.nv.global.init:
	.type		$str$22,@object
	.size		$str$22,($str$23 - $str$22)
$str$22:
        /*0000*/ 	.byte	0x6b, 0x5f, 0x74, 0x69, 0x6c, 0x65, 0x5f, 0x63, 0x6f, 0x75, 0x6e, 0x74, 0x20, 0x3e, 0x3d, 0x20
        /*0010*/ 	.byte	0x31, 0x00
	.type		$str$23,@object
	.size		$str$23,(__unnamed_1 - $str$23)
$str$23:
        /*0012*/ 	.byte	0x2f, 0x74, 0x6d, 0x70, 0x2f, 0x63, 0x75, 0x74, 0x6c, 0x61, 0x73, 0x73, 0x5f, 0x73, 0x77, 0x65
        /*0022*/ 	.byte	0x65, 0x70, 0x5f, 0x73, 0x72, 0x63, 0x2f, 0x69, 0x6e, 0x63, 0x6c, 0x75, 0x64, 0x65, 0x2f, 0x63
        /*0032*/ 	.byte	0x75, 0x74, 0x6c, 0x61, 0x73, 0x73, 0x2f, 0x67, 0x65, 0x6d, 0x6d, 0x2f, 0x63, 0x6f, 0x6c, 0x6c
        /*0042*/ 	.byte	0x65, 0x63, 0x74, 0x69, 0x76, 0x65, 0x2f, 0x73, 0x6d, 0x39, 0x30, 0x5f, 0x6d, 0x6d, 0x61, 0x5f
        /*0052*/ 	.byte	0x74, 0x6d, 0x61, 0x5f, 0x67, 0x6d, 0x6d, 0x61, 0x5f, 0x73, 0x73, 0x5f, 0x77, 0x61, 0x72, 0x70
        /*0062*/ 	.byte	0x73, 0x70, 0x65, 0x63, 0x69, 0x61, 0x6c, 0x69, 0x7a, 0x65, 0x64, 0x2e, 0x68, 0x70, 0x70, 0x00
	.type		__unnamed_1,@object
	.size		__unnamed_1,(.L_0 - __unnamed_1)
__unnamed_1:
        /*0072*/ 	.byte	0x76, 0x6f, 0x69, 0x64, 0x20, 0x63, 0x75, 0x74, 0x6c, 0x61, 0x73, 0x73, 0x3a, 0x3a, 0x67, 0x65
        /* <DEDUP_REMOVED lines=180> */
        /*0bc2*/ 	.byte	0x74, 0x69, 0x74, 0x79, 0x5d, 0x00
.L_0:


//--------------------- .nv.shared._ZN7cutlass13device_kernelINS_4gemm6kernel13GemmUniversalIN4cute5tupleIJiiiiEEENS1_10collective13CollectiveMmaINS1_34MainloopSm90TmaGmmaWarpSpecializedILi3ENS5_IJNS4_1CILi1EEESB_SB_EEENS1_35KernelTmaWarpSpecializedCooperativeEEENS5_IJNSA_ILi128EEENSA_ILi256EEENSA_ILi64EEEEEENS_10bfloat16_tENS5_IJlSB_lEEESJ_SK_NS4_8TiledMMAINS4_8MMA_AtomIJNS4_4SM904GMMA28MMA_64x256x16_F32BF16BF16_SSILNSO_5MajorE0ELSQ_0ELNSO_7ScaleInE1ELSR_1EEEEEENS4_6LayoutINS5_IJNSA_ILi2EEESB_SB_EEENS5_IJSB_NSA_ILi0EEESX_EEEEENS5_IJNS4_10UnderscoreES10_S10_EEEEENS4_13SM90_TMA_LOADENS4_14ComposedLayoutINS4_7SwizzleILi3ELi4ELi3EEENS4_18smem_ptr_flag_bitsILi16EEENSU_INS5_IJNSA_ILi8EEESH_EEENS5_IJSH_SB_EEEEEEEvNS4_8identityES13_S1D_vS1E_EENS_8epilogue10collective6detail29Sm90TmaWarpSpecializedAdapterINS1H_15DefaultEpilogueISJ_SK_SK_NS1G_6thread17LinearCombinationISJ_Li1EffLNS1L_9ScaleType4KindE0ELNS_15FloatRoundStyleE2ESJ_EENS1_15EpilogueDefaultEEEEEvvEEEEvNT_6ParamsE --------------------------
	.section	.nv.shared._ZN7cutlass13device_kernelINS_4gemm6kernel13GemmUniversalIN4cute5tupleIJiiiiEEENS1_10collective13CollectiveMmaINS1_34MainloopSm90TmaGmmaWarpSpecializedILi3ENS5_IJNS4_1CILi1EEESB_SB_EEENS1_35KernelTmaWarpSpecializedCooperativeEEENS5_IJNSA_ILi128EEENSA_ILi256EEENSA_ILi64EEEEEENS_10bfloat16_tENS5_IJlSB_lEEESJ_SK_NS4_8TiledMMAINS4_8MMA_AtomIJNS4_4SM904GMMA28MMA_64x256x16_F32BF16BF16_SSILNSO_5MajorE0ELSQ_0ELNSO_7ScaleInE1ELSR_1EEEEEENS4_6LayoutINS5_IJNSA_ILi2EEESB_SB_EEENS5_IJSB_NSA_ILi0EEESX_EEEEENS5_IJNS4_10UnderscoreES10_S10_EEEEENS4_13SM90_TMA_LOADENS4_14ComposedLayoutINS4_7SwizzleILi3ELi4ELi3EEENS4_18smem_ptr_flag_bitsILi16EEENSU_INS5_IJNSA_ILi8EEESH_EEENS5_IJSH_SB_EEEEEEEvNS4_8identityES13_S1D_vS1E_EENS_8epilogue10collective6detail29Sm90TmaWarpSpecializedAdapterINS1H_15DefaultEpilogueISJ_SK_SK_NS1G_6thread17LinearCombinationISJ_Li1EffLNS1L_9ScaleType4KindE0ELNS_15FloatRoundStyleE2ESJ_EENS1_15EpilogueDefaultEEEEEvvEEEEvNT_6ParamsE,"aw",@nobits
	.sectionflags	@""
	.align	16
	.zero		1024


//--------------------- .nv.shared.reserved.0     --------------------------
	.section	.nv.shared.reserved.0,"aw",@nobits
	.weak		__nv_reservedSMEM_offset_0_alias
	.size		__nv_reservedSMEM_offset_0_alias, 0, 0
	.other		__nv_reservedSMEM_offset_0_alias,@"STO_CUDA_RESERVED_SHARED STV_DEFAULT"
__nv_reservedSMEM_offset_0_alias:
	.zero		0


//--------------------- .nv.global                --------------------------
	.section	.nv.global,"aw",@nobits
.nv.global:
	.type		_ZN39_INTERNAL_c909055f_4_k_cu_ba365320_27124cute1_E,@object
	.size		_ZN39_INTERNAL_c909055f_4_k_cu_ba365320_27124cute1_E,(_ZN39_INTERNAL_c909055f_4_k_cu_ba365320_27124cuda3std3__45__cpo6cbeginE - _ZN39_INTERNAL_c909055f_4_k_cu_ba365320_27124cute1_E)
_ZN39_INTERNAL_c909055f_4_k_cu_ba365320_27124cute1_E:
	.zero		1
	.type		_ZN39_INTERNAL_c909055f_4_k_cu_ba365320_27124cuda3std3__45__cpo6cbeginE,@object
	.size		_ZN39_INTERNAL_c909055f_4_k_cu_ba365320_27124cuda3std3__45__cpo6cbeginE,(_ZN39_INTERNAL_c909055f_4_k_cu_ba365320_27124cuda3std3__48in_placeE - _ZN39_INTERNAL_c909055f_4_k_cu_ba365320_27124cuda3std3__45__cpo6cbeginE)
_ZN39_INTERNAL_c909055f_4_k_cu_ba365320_27124cuda3std3__45__cpo6cbeginE:
	.zero		1
	.type		_ZN39_INTERNAL_c909055f_4_k_cu_ba365320_27124cuda3std3__48in_placeE,@object
	.size		_ZN39_INTERNAL_c909055f_4_k_cu_ba365320_27124cuda3std3__48in_placeE,(_ZN39_INTERNAL_c909055f_4_k_cu_ba365320_27124cuda3std6ranges3__45__cpo9iter_moveE - _ZN39_INTERNAL_c909055f_4_k_cu_ba365320_27124cuda3std3__48in_placeE)
_ZN39_INTERNAL_c909055f_4_k_cu_ba365320_27124cuda3std3__48in_placeE:
	.zero		1
	.type		_ZN39_INTERNAL_c909055f_4_k_cu_ba365320_27124cuda3std6ranges3__45__cpo9iter_moveE,@object
	.size		_ZN39_INTERNAL_c909055f_4_k_cu_ba365320_27124cuda3std6ranges3__45__cpo9iter_moveE,(_ZN39_INTERNAL_c909055f_4_k_cu_ba365320_27124cuda3std3__45__cpo5beginE - _ZN39_INTERNAL_c909055f_4_k_cu_ba365320_27124cuda3std6ranges3__45__cpo9iter_moveE)
_ZN39_INTERNAL_c909055f_4_k_cu_ba365320_27124cuda3std6ranges3__45__cpo9iter_moveE:
	.zero		1
	.type		_ZN39_INTERNAL_c909055f_4_k_cu_ba365320_27124cuda3std3__45__cpo5beginE,@object
	.size		_ZN39_INTERNAL_c909055f_4_k_cu_ba365320_27124cuda3std3__45__cpo5beginE,(_ZN39_INTERNAL_c909055f_4_k_cu_ba365320_27124cuda3std3__441_GLOBAL__N__c909055f_4_k_cu_ba365320_27126ignoreE - _ZN39_INTERNAL_c909055f_4_k_cu_ba365320_27124cuda3std3__45__cpo5beginE)
_ZN39_INTERNAL_c909055f_4_k_cu_ba365320_27124cuda3std3__45__cpo5beginE:
	.zero		1
	.type		_ZN39_INTERNAL_c909055f_4_k_cu_ba365320_27124cuda3std3__441_GLOBAL__N__c909055f_4_k_cu_ba365320_27126ignoreE,@object
	.size		_ZN39_INTERNAL_c909055f_4_k_cu_ba365320_27124cuda3std3__441_GLOBAL__N__c909055f_4_k_cu_ba365320_27126ignoreE,(_ZN39_INTERNAL_c909055f_4_k_cu_ba365320_27124cute7productE - _ZN39_INTERNAL_c909055f_4_k_cu_ba365320_27124cuda3std3__441_GLOBAL__N__c909055f_4_k_cu_ba365320_27126ignoreE)
_ZN39_INTERNAL_c909055f_4_k_cu_ba365320_27124cuda3std3__441_GLOBAL__N__c909055f_4_k_cu_ba365320_27126ignoreE:
	.zero		1
	.type		_ZN39_INTERNAL_c909055f_4_k_cu_ba365320_27124cute7productE,@object
	.size		_ZN39_INTERNAL_c909055f_4_k_cu_ba365320_27124cute7productE,(_ZN39_INTERNAL_c909055f_4_k_cu_ba365320_27124cuda3std3__45__cpo3endE - _ZN39_INTERNAL_c909055f_4_k_cu_ba365320_27124cute7productE)
_ZN39_INTERNAL_c909055f_4_k_cu_ba365320_27124cute7productE:
	.zero		1
	.type		_ZN39_INTERNAL_c909055f_4_k_cu_ba365320_27124cuda3std3__45__cpo3endE,@object
	.size		_ZN39_INTERNAL_c909055f_4_k_cu_ba365320_27124cuda3std3__45__cpo3endE,(_ZN39_INTERNAL_c909055f_4_k_cu_ba365320_27124cuda3std3__419piecewise_constructE - _ZN39_INTERNAL_c909055f_4_k_cu_ba365320_27124cuda3std3__45__cpo3endE)
_ZN39_INTERNAL_c909055f_4_k_cu_ba365320_27124cuda3std3__45__cpo3endE:
	.zero		1
	.type		_ZN39_INTERNAL_c909055f_4_k_cu_ba365320_27124cuda3std3__419piecewise_constructE,@object
	.size		_ZN39_INTERNAL_c909055f_4_k_cu_ba365320_27124cuda3std3__419piecewise_constructE,(_ZN39_INTERNAL_c909055f_4_k_cu_ba365320_27124cuda3std3__45__cpo4cendE - _ZN39_INTERNAL_c909055f_4_k_cu_ba365320_27124cuda3std3__419piecewise_constructE)
_ZN39_INTERNAL_c909055f_4_k_cu_ba365320_27124cuda3std3__419piecewise_constructE:
	.zero		1
	.type		_ZN39_INTERNAL_c909055f_4_k_cu_ba365320_27124cuda3std3__45__cpo4cendE,@object
	.size		_ZN39_INTERNAL_c909055f_4_k_cu_ba365320_27124cuda3std3__45__cpo4cendE,(_ZN39_INTERNAL_c909055f_4_k_cu_ba365320_27124cuda3std6ranges3__45__cpo4swapE - _ZN39_INTERNAL_c909055f_4_k_cu_ba365320_27124cuda3std3__45__cpo4cendE)
_ZN39_INTERNAL_c909055f_4_k_cu_ba365320_27124cuda3std3__45__cpo4cendE:
	.zero		1
	.type		_ZN39_INTERNAL_c909055f_4_k_cu_ba365320_27124cuda3std6ranges3__45__cpo4swapE,@object
	.size		_ZN39_INTERNAL_c909055f_4_k_cu_ba365320_27124cuda3std6ranges3__45__cpo4swapE,(.L_8 - _ZN39_INTERNAL_c909055f_4_k_cu_ba365320_27124cuda3std6ranges3__45__cpo4swapE)
_ZN39_INTERNAL_c909055f_4_k_cu_ba365320_27124cuda3std6ranges3__45__cpo4swapE:
	.zero		1
.L_8:


//--------------------- .nv.constant0._ZN7cutlass13device_kernelINS_4gemm6kernel13GemmUniversalIN4cute5tupleIJiiiiEEENS1_10collective13CollectiveMmaINS1_34MainloopSm90TmaGmmaWarpSpecializedILi3ENS5_IJNS4_1CILi1EEESB_SB_EEENS1_35KernelTmaWarpSpecializedCooperativeEEENS5_IJNSA_ILi128EEENSA_ILi256EEENSA_ILi64EEEEEENS_10bfloat16_tENS5_IJlSB_lEEESJ_SK_NS4_8TiledMMAINS4_8MMA_AtomIJNS4_4SM904GMMA28MMA_64x256x16_F32BF16BF16_SSILNSO_5MajorE0ELSQ_0ELNSO_7ScaleInE1ELSR_1EEEEEENS4_6LayoutINS5_IJNSA_ILi2EEESB_SB_EEENS5_IJSB_NSA_ILi0EEESX_EEEEENS5_IJNS4_10UnderscoreES10_S10_EEEEENS4_13SM90_TMA_LOADENS4_14ComposedLayoutINS4_7SwizzleILi3ELi4ELi3EEENS4_18smem_ptr_flag_bitsILi16EEENSU_INS5_IJNSA_ILi8EEESH_EEENS5_IJSH_SB_EEEEEEEvNS4_8identityES13_S1D_vS1E_EENS_8epilogue10collective6detail29Sm90TmaWarpSpecializedAdapterINS1H_15DefaultEpilogueISJ_SK_SK_NS1G_6thread17LinearCombinationISJ_Li1EffLNS1L_9ScaleType4KindE0ELNS_15FloatRoundStyleE2ESJ_EENS1_15EpilogueDefaultEEEEEvvEEEEvNT_6ParamsE --------------------------
	.section	.nv.constant0._ZN7cutlass13device_kernelINS_4gemm6kernel13GemmUniversalIN4cute5tupleIJiiiiEEENS1_10collective13CollectiveMmaINS1_34MainloopSm90TmaGmmaWarpSpecializedILi3ENS5_IJNS4_1CILi1EEESB_SB_EEENS1_35KernelTmaWarpSpecializedCooperativeEEENS5_IJNSA_ILi128EEENSA_ILi256EEENSA_ILi64EEEEEENS_10bfloat16_tENS5_IJlSB_lEEESJ_SK_NS4_8TiledMMAINS4_8MMA_AtomIJNS4_4SM904GMMA28MMA_64x256x16_F32BF16BF16_SSILNSO_5MajorE0ELSQ_0ELNSO_7ScaleInE1ELSR_1EEEEEENS4_6LayoutINS5_IJNSA_ILi2EEESB_SB_EEENS5_IJSB_NSA_ILi0EEESX_EEEEENS5_IJNS4_10UnderscoreES10_S10_EEEEENS4_13SM90_TMA_LOADENS4_14ComposedLayoutINS4_7SwizzleILi3ELi4ELi3EEENS4_18smem_ptr_flag_bitsILi16EEENSU_INS5_IJNSA_ILi8EEESH_EEENS5_IJSH_SB_EEEEEEEvNS4_8identityES13_S1D_vS1E_EENS_8epilogue10collective6detail29Sm90TmaWarpSpecializedAdapterINS1H_15DefaultEpilogueISJ_SK_SK_NS1G_6thread17LinearCombinationISJ_Li1EffLNS1L_9ScaleType4KindE0ELNS_15FloatRoundStyleE2ESJ_EENS1_15EpilogueDefaultEEEEEvvEEEEvNT_6ParamsE,"a",@progbits
	.sectionflags	@""
	.align	4
.nv.constant0._ZN7cutlass13device_kernelINS_4gemm6kernel13GemmUniversalIN4cute5tupleIJiiiiEEENS1_10collective13CollectiveMmaINS1_34MainloopSm90TmaGmmaWarpSpecializedILi3ENS5_IJNS4_1CILi1EEESB_SB_EEENS1_35KernelTmaWarpSpecializedCooperativeEEENS5_IJNSA_ILi128EEENSA_ILi256EEENSA_ILi64EEEEEENS_10bfloat16_tENS5_IJlSB_lEEESJ_SK_NS4_8TiledMMAINS4_8MMA_AtomIJNS4_4SM904GMMA28MMA_64x256x16_F32BF16BF16_SSILNSO_5MajorE0ELSQ_0ELNSO_7ScaleInE1ELSR_1EEEEEENS4_6LayoutINS5_IJNSA_ILi2EEESB_SB_EEENS5_IJSB_NSA_ILi0EEESX_EEEEENS5_IJNS4_10UnderscoreES10_S10_EEEEENS4_13SM90_TMA_LOADENS4_14ComposedLayoutINS4_7SwizzleILi3ELi4ELi3EEENS4_18smem_ptr_flag_bitsILi16EEENSU_INS5_IJNSA_ILi8EEESH_EEENS5_IJSH_SB_EEEEEEEvNS4_8identityES13_S1D_vS1E_EENS_8epilogue10collective6detail29Sm90TmaWarpSpecializedAdapterINS1H_15DefaultEpilogueISJ_SK_SK_NS1G_6thread17LinearCombinationISJ_Li1EffLNS1L_9ScaleType4KindE0ELNS_15FloatRoundStyleE2ESJ_EENS1_15EpilogueDefaultEEEEEvvEEEEvNT_6ParamsE:
	.zero		1664


//--------------------- SYMBOLS --------------------------

	.type		.nv.reservedSmem.offset0,@object
	.size		.nv.reservedSmem.offset0,0x4
	.type		__assertfail,@function
